//
// Generated by NVIDIA NVVM Compiler
//
// Compiler Build ID: CL-36424714
// Cuda compilation tools, release 13.0, V13.0.88
// Based on NVVM 20.0.0
//

.version 9.0
.target sm_100
.address_size 64

	// .globl	_Z10mean_shiftPdS_S_S_S_S_

.visible .entry _Z10mean_shiftPdS_S_S_S_S_(
	.param .u64 .ptr .align 1 _Z10mean_shiftPdS_S_S_S_S__param_0,
	.param .u64 .ptr .align 1 _Z10mean_shiftPdS_S_S_S_S__param_1,
	.param .u64 .ptr .align 1 _Z10mean_shiftPdS_S_S_S_S__param_2,
	.param .u64 .ptr .align 1 _Z10mean_shiftPdS_S_S_S_S__param_3,
	.param .u64 .ptr .align 1 _Z10mean_shiftPdS_S_S_S_S__param_4,
	.param .u64 .ptr .align 1 _Z10mean_shiftPdS_S_S_S_S__param_5
)
{
	.reg .pred 	%p<9>;
	.reg .b32 	%r<57>;
	.reg .b32 	%f<3>;
	.reg .b64 	%rd<69>;
	.reg .b64 	%fd<164>;

	ld.param.u64 	%rd15, [_Z10mean_shiftPdS_S_S_S_S__param_0];
	ld.param.u64 	%rd16, [_Z10mean_shiftPdS_S_S_S_S__param_1];
	ld.param.u64 	%rd17, [_Z10mean_shiftPdS_S_S_S_S__param_3];
	ld.param.u64 	%rd18, [_Z10mean_shiftPdS_S_S_S_S__param_4];
	ld.param.u64 	%rd19, [_Z10mean_shiftPdS_S_S_S_S__param_5];
	cvta.to.global.u64 	%rd20, %rd15;
	cvta.to.global.u64 	%rd1, %rd18;
	cvta.to.global.u64 	%rd21, %rd16;
	cvta.to.global.u64 	%rd2, %rd17;
	cvta.to.global.u64 	%rd22, %rd19;
	mov.u32 	%r13, %ctaid.x;
	mul.lo.s32 	%r14, %r13, 7;
	mov.u32 	%r1, %tid.x;
	mul.lo.s32 	%r15, %r1, 7;
	mul.wide.u32 	%rd23, %r13, 8;
	add.s64 	%rd3, %rd22, %rd23;
	mov.b64 	%rd24, 4607182418800017408;
	st.global.u64 	[%rd3], %rd24;
	mul.lo.s32 	%r2, %r13, 210;
	mad.lo.s32 	%r16, %r13, 1470, %r15;
	mul.wide.s32 	%rd25, %r14, 8;
	add.s64 	%rd4, %rd20, %rd25;
	mul.wide.u32 	%rd26, %r15, 8;
	add.s64 	%rd5, %rd21, %rd26;
	mul.wide.u32 	%rd27, %r16, 8;
	add.s64 	%rd6, %rd1, %rd27;
	add.s32 	%r17, %r16, 1;
	mul.wide.u32 	%rd28, %r17, 8;
	add.s64 	%rd7, %rd1, %rd28;
	add.s32 	%r18, %r16, 2;
	mul.wide.u32 	%rd29, %r18, 8;
	add.s64 	%rd8, %rd1, %rd29;
	add.s32 	%r19, %r16, 3;
	mul.wide.u32 	%rd30, %r19, 8;
	add.s64 	%rd9, %rd1, %rd30;
	add.s32 	%r20, %r16, 4;
	mul.wide.u32 	%rd31, %r20, 8;
	add.s64 	%rd10, %rd1, %rd31;
	add.s32 	%r21, %r16, 5;
	mul.wide.u32 	%rd32, %r21, 8;
	add.s64 	%rd11, %rd1, %rd32;
	add.s32 	%r22, %r16, 6;
	mul.wide.u32 	%rd33, %r22, 8;
	add.s64 	%rd12, %rd1, %rd33;
	add.s32 	%r23, %r2, %r1;
$L__BB0_1:
	ld.param.u64 	%rd68, [_Z10mean_shiftPdS_S_S_S_S__param_2];
	mul.wide.u32 	%rd34, %r23, 8;
	add.s64 	%rd13, %rd2, %rd34;
	ld.global.f64 	%fd26, [%rd4];
	ld.global.f64 	%fd27, [%rd5];
	sub.f64 	%fd28, %fd26, %fd27;
	ld.global.f64 	%fd29, [%rd4+8];
	ld.global.f64 	%fd30, [%rd5+8];
	sub.f64 	%fd31, %fd29, %fd30;
	mul.f64 	%fd32, %fd31, %fd31;
	fma.rn.f64 	%fd33, %fd28, %fd28, %fd32;
	ld.global.f64 	%fd34, [%rd4+16];
	ld.global.f64 	%fd35, [%rd5+16];
	sub.f64 	%fd36, %fd34, %fd35;
	fma.rn.f64 	%fd37, %fd36, %fd36, %fd33;
	ld.global.f64 	%fd38, [%rd4+24];
	ld.global.f64 	%fd39, [%rd5+24];
	sub.f64 	%fd40, %fd38, %fd39;
	fma.rn.f64 	%fd41, %fd40, %fd40, %fd37;
	ld.global.f64 	%fd42, [%rd4+32];
	ld.global.f64 	%fd43, [%rd5+32];
	sub.f64 	%fd44, %fd42, %fd43;
	fma.rn.f64 	%fd45, %fd44, %fd44, %fd41;
	ld.global.f64 	%fd46, [%rd4+40];
	ld.global.f64 	%fd47, [%rd5+40];
	sub.f64 	%fd48, %fd46, %fd47;
	fma.rn.f64 	%fd49, %fd48, %fd48, %fd45;
	ld.global.f64 	%fd50, [%rd4+48];
	ld.global.f64 	%fd51, [%rd5+48];
	sub.f64 	%fd52, %fd50, %fd51;
	fma.rn.f64 	%fd1, %fd52, %fd52, %fd49;
	sqrt.rn.f64 	%fd53, %fd1;
	cvta.to.global.u64 	%rd35, %rd68;
	ld.global.f64 	%fd2, [%rd35];
	mul.f64 	%fd54, %fd2, %fd2;
	setp.leu.f64 	%p1, %fd53, %fd54;
	@%p1 bra 	$L__BB0_3;
	mov.b64 	%rd36, 0;
	st.global.u64 	[%rd13], %rd36;
	st.global.u64 	[%rd6], %rd36;
	st.global.u64 	[%rd7], %rd36;
	st.global.u64 	[%rd8], %rd36;
	st.global.u64 	[%rd9], %rd36;
	st.global.u64 	[%rd10], %rd36;
	st.global.u64 	[%rd11], %rd36;
	mov.f64 	%fd155, 0d0000000000000000;
	bra.uni 	$L__BB0_7;
$L__BB0_3:
	neg.f64 	%fd55, %fd1;
	add.f64 	%fd56, %fd2, %fd2;
	mul.f64 	%fd57, %fd2, %fd56;
	div.rn.f64 	%fd3, %fd55, %fd57;
	fma.rn.f64 	%fd58, %fd3, 0d3FF71547652B82FE, 0d4338000000000000;
	{
	.reg .b32 %temp; 
	mov.b64 	{%r3, %temp}, %fd58;
	}
	mov.f64 	%fd59, 0dC338000000000000;
	add.rn.f64 	%fd60, %fd58, %fd59;
	fma.rn.f64 	%fd61, %fd60, 0dBFE62E42FEFA39EF, %fd3;
	fma.rn.f64 	%fd62, %fd60, 0dBC7ABC9E3B39803F, %fd61;
	fma.rn.f64 	%fd63, %fd62, 0d3E5ADE1569CE2BDF, 0d3E928AF3FCA213EA;
	fma.rn.f64 	%fd64, %fd63, %fd62, 0d3EC71DEE62401315;
	fma.rn.f64 	%fd65, %fd64, %fd62, 0d3EFA01997C89EB71;
	fma.rn.f64 	%fd66, %fd65, %fd62, 0d3F2A01A014761F65;
	fma.rn.f64 	%fd67, %fd66, %fd62, 0d3F56C16C1852B7AF;
	fma.rn.f64 	%fd68, %fd67, %fd62, 0d3F81111111122322;
	fma.rn.f64 	%fd69, %fd68, %fd62, 0d3FA55555555502A1;
	fma.rn.f64 	%fd70, %fd69, %fd62, 0d3FC5555555555511;
	fma.rn.f64 	%fd71, %fd70, %fd62, 0d3FE000000000000B;
	fma.rn.f64 	%fd72, %fd71, %fd62, 0d3FF0000000000000;
	fma.rn.f64 	%fd73, %fd72, %fd62, 0d3FF0000000000000;
	{
	.reg .b32 %temp; 
	mov.b64 	{%r4, %temp}, %fd73;
	}
	{
	.reg .b32 %temp; 
	mov.b64 	{%temp, %r5}, %fd73;
	}
	shl.b32 	%r24, %r3, 20;
	add.s32 	%r25, %r24, %r5;
	mov.b64 	%fd154, {%r4, %r25};
	{
	.reg .b32 %temp; 
	mov.b64 	{%temp, %r26}, %fd3;
	}
	mov.b32 	%f2, %r26;
	abs.f32 	%f1, %f2;
	setp.lt.f32 	%p2, %f1, 0f4086232B;
	@%p2 bra 	$L__BB0_6;
	setp.lt.f64 	%p3, %fd3, 0d0000000000000000;
	add.f64 	%fd74, %fd3, 0d7FF0000000000000;
	selp.f64 	%fd154, 0d0000000000000000, %fd74, %p3;
	setp.geu.f32 	%p4, %f1, 0f40874800;
	@%p4 bra 	$L__BB0_6;
	shr.u32 	%r27, %r3, 31;
	add.s32 	%r28, %r3, %r27;
	shr.s32 	%r29, %r28, 1;
	shl.b32 	%r30, %r29, 20;
	add.s32 	%r31, %r5, %r30;
	mov.b64 	%fd75, {%r4, %r31};
	sub.s32 	%r32, %r3, %r29;
	shl.b32 	%r33, %r32, 20;
	add.s32 	%r34, %r33, 1072693248;
	mov.b32 	%r35, 0;
	mov.b64 	%fd76, {%r35, %r34};
	mul.f64 	%fd154, %fd76, %fd75;
$L__BB0_6:
	st.global.f64 	[%rd13], %fd154;
	ld.global.f64 	%fd77, [%rd5];
	mul.f64 	%fd78, %fd154, %fd77;
	st.global.f64 	[%rd6], %fd78;
	ld.global.f64 	%fd79, [%rd5+8];
	mul.f64 	%fd80, %fd154, %fd79;
	st.global.f64 	[%rd7], %fd80;
	ld.global.f64 	%fd81, [%rd5+16];
	mul.f64 	%fd82, %fd154, %fd81;
	st.global.f64 	[%rd8], %fd82;
	ld.global.f64 	%fd83, [%rd5+24];
	mul.f64 	%fd84, %fd154, %fd83;
	st.global.f64 	[%rd9], %fd84;
	ld.global.f64 	%fd85, [%rd5+32];
	mul.f64 	%fd86, %fd154, %fd85;
	st.global.f64 	[%rd10], %fd86;
	ld.global.f64 	%fd87, [%rd5+40];
	mul.f64 	%fd88, %fd154, %fd87;
	st.global.f64 	[%rd11], %fd88;
	ld.global.f64 	%fd89, [%rd5+48];
	mul.f64 	%fd155, %fd154, %fd89;
$L__BB0_7:
	setp.ne.s32 	%p5, %r1, 0;
	st.global.f64 	[%rd12], %fd155;
	bar.sync 	0;
	@%p5 bra 	$L__BB0_13;
	mov.u32 	%r37, %ctaid.x;
	mad.lo.s32 	%r54, %r37, 1470, 6;
	mov.f64 	%fd156, 0d0000000000000000;
	mov.b32 	%r55, 13;
	mov.f64 	%fd157, %fd156;
	mov.f64 	%fd158, %fd156;
	mov.f64 	%fd159, %fd156;
	mov.f64 	%fd160, %fd156;
	mov.f64 	%fd161, %fd156;
	mov.f64 	%fd162, %fd156;
$L__BB0_9:
	add.s32 	%r38, %r54, -6;
	mul.wide.u32 	%rd37, %r38, 8;
	add.s64 	%rd38, %rd1, %rd37;
	ld.global.f64 	%fd92, [%rd38];
	add.f64 	%fd93, %fd92, %fd162;
	ld.global.f64 	%fd94, [%rd38+8];
	add.f64 	%fd95, %fd94, %fd161;
	add.s32 	%r39, %r54, -4;
	mul.wide.u32 	%rd39, %r39, 8;
	add.s64 	%rd40, %rd1, %rd39;
	ld.global.f64 	%fd96, [%rd40];
	add.f64 	%fd97, %fd96, %fd160;
	add.s32 	%r40, %r54, -3;
	mul.wide.u32 	%rd41, %r40, 8;
	add.s64 	%rd42, %rd1, %rd41;
	ld.global.f64 	%fd98, [%rd42];
	add.f64 	%fd99, %fd98, %fd159;
	add.s32 	%r41, %r54, -2;
	mul.wide.u32 	%rd43, %r41, 8;
	add.s64 	%rd44, %rd1, %rd43;
	ld.global.f64 	%fd100, [%rd44];
	add.f64 	%fd101, %fd100, %fd158;
	add.s32 	%r42, %r54, -1;
	mul.wide.u32 	%rd45, %r42, 8;
	add.s64 	%rd46, %rd1, %rd45;
	ld.global.f64 	%fd102, [%rd46];
	add.f64 	%fd103, %fd102, %fd157;
	mul.wide.u32 	%rd47, %r54, 8;
	add.s64 	%rd48, %rd1, %rd47;
	ld.global.f64 	%fd104, [%rd48];
	add.f64 	%fd105, %fd104, %fd156;
	add.s32 	%r43, %r54, 1;
	mul.wide.u32 	%rd49, %r43, 8;
	add.s64 	%rd50, %rd1, %rd49;
	ld.global.f64 	%fd106, [%rd50];
	add.f64 	%fd162, %fd106, %fd93;
	add.s32 	%r44, %r54, 2;
	mul.wide.u32 	%rd51, %r44, 8;
	add.s64 	%rd52, %rd1, %rd51;
	ld.global.f64 	%fd107, [%rd52];
	add.f64 	%fd161, %fd107, %fd95;
	add.s32 	%r45, %r54, 3;
	mul.wide.u32 	%rd53, %r45, 8;
	add.s64 	%rd54, %rd1, %rd53;
	ld.global.f64 	%fd108, [%rd54];
	add.f64 	%fd160, %fd108, %fd97;
	add.s32 	%r46, %r54, 4;
	mul.wide.u32 	%rd55, %r46, 8;
	add.s64 	%rd56, %rd1, %rd55;
	ld.global.f64 	%fd109, [%rd56];
	add.f64 	%fd159, %fd109, %fd99;
	add.s32 	%r47, %r54, 5;
	mul.wide.u32 	%rd57, %r47, 8;
	add.s64 	%rd58, %rd1, %rd57;
	ld.global.f64 	%fd110, [%rd58];
	add.f64 	%fd158, %fd110, %fd101;
	add.s32 	%r48, %r54, 6;
	mul.wide.u32 	%rd59, %r48, 8;
	add.s64 	%rd60, %rd1, %rd59;
	ld.global.f64 	%fd111, [%rd60];
	add.f64 	%fd157, %fd111, %fd103;
	add.s32 	%r49, %r54, 7;
	mul.wide.u32 	%rd61, %r49, 8;
	add.s64 	%rd62, %rd1, %rd61;
	ld.global.f64 	%fd112, [%rd62];
	add.f64 	%fd156, %fd112, %fd105;
	add.s32 	%r9, %r55, 14;
	add.s32 	%r50, %r55, -13;
	add.s32 	%r54, %r54, 14;
	setp.lt.u32 	%p6, %r50, 1456;
	mov.u32 	%r55, %r9;
	@%p6 bra 	$L__BB0_9;
	mov.f64 	%fd163, 0d0000000000000000;
	mov.b32 	%r56, 0;
$L__BB0_11:
	add.s32 	%r52, %r56, %r2;
	mul.wide.u32 	%rd63, %r52, 8;
	add.s64 	%rd64, %rd2, %rd63;
	ld.global.f64 	%fd114, [%rd64];
	add.f64 	%fd115, %fd163, %fd114;
	add.s32 	%r53, %r52, 1;
	mul.wide.u32 	%rd65, %r53, 8;
	add.s64 	%rd66, %rd2, %rd65;
	ld.global.f64 	%fd116, [%rd66];
	add.f64 	%fd163, %fd115, %fd116;
	add.s32 	%r56, %r56, 2;
	setp.ne.s32 	%p7, %r56, 210;
	@%p7 bra 	$L__BB0_11;
	div.rn.f64 	%fd117, %fd162, %fd163;
	div.rn.f64 	%fd118, %fd161, %fd163;
	div.rn.f64 	%fd119, %fd160, %fd163;
	div.rn.f64 	%fd120, %fd159, %fd163;
	div.rn.f64 	%fd121, %fd158, %fd163;
	div.rn.f64 	%fd122, %fd157, %fd163;
	div.rn.f64 	%fd123, %fd156, %fd163;
	mov.b64 	%rd67, 0;
	st.global.u64 	[%rd3], %rd67;
	ld.global.f64 	%fd124, [%rd4];
	sub.f64 	%fd125, %fd117, %fd124;
	mul.f64 	%fd126, %fd125, %fd125;
	st.global.f64 	[%rd3], %fd126;
	st.global.f64 	[%rd4], %fd117;
	ld.global.f64 	%fd127, [%rd4+8];
	sub.f64 	%fd128, %fd118, %fd127;
	ld.global.f64 	%fd129, [%rd3];
	fma.rn.f64 	%fd130, %fd128, %fd128, %fd129;
	st.global.f64 	[%rd3], %fd130;
	st.global.f64 	[%rd4+8], %fd118;
	ld.global.f64 	%fd131, [%rd4+16];
	sub.f64 	%fd132, %fd119, %fd131;
	ld.global.f64 	%fd133, [%rd3];
	fma.rn.f64 	%fd134, %fd132, %fd132, %fd133;
	st.global.f64 	[%rd3], %fd134;
	st.global.f64 	[%rd4+16], %fd119;
	ld.global.f64 	%fd135, [%rd4+24];
	sub.f64 	%fd136, %fd120, %fd135;
	ld.global.f64 	%fd137, [%rd3];
	fma.rn.f64 	%fd138, %fd136, %fd136, %fd137;
	st.global.f64 	[%rd3], %fd138;
	st.global.f64 	[%rd4+24], %fd120;
	ld.global.f64 	%fd139, [%rd4+32];
	sub.f64 	%fd140, %fd121, %fd139;
	ld.global.f64 	%fd141, [%rd3];
	fma.rn.f64 	%fd142, %fd140, %fd140, %fd141;
	st.global.f64 	[%rd3], %fd142;
	st.global.f64 	[%rd4+32], %fd121;
	ld.global.f64 	%fd143, [%rd4+40];
	sub.f64 	%fd144, %fd122, %fd143;
	ld.global.f64 	%fd145, [%rd3];
	fma.rn.f64 	%fd146, %fd144, %fd144, %fd145;
	st.global.f64 	[%rd3], %fd146;
	st.global.f64 	[%rd4+40], %fd122;
	ld.global.f64 	%fd147, [%rd4+48];
	sub.f64 	%fd148, %fd123, %fd147;
	ld.global.f64 	%fd149, [%rd3];
	fma.rn.f64 	%fd150, %fd148, %fd148, %fd149;
	st.global.f64 	[%rd3], %fd150;
	st.global.f64 	[%rd4+48], %fd123;
	ld.global.f64 	%fd151, [%rd3];
	sqrt.rn.f64 	%fd152, %fd151;
	st.global.f64 	[%rd3], %fd152;
$L__BB0_13:
	bar.sync 	0;
	ld.global.f64 	%fd153, [%rd3];
	setp.gt.f64 	%p8, %fd153, 0d3F1A36E2EB1C432D;
	@%p8 bra 	$L__BB0_1;
	ret;

}


// ===== COMPILED SASS (sm_100) =====

	.target	sm_100

	.elftype	@"ET_EXEC"


//--------------------- .note.nv.tkinfo           --------------------------
	.section	.note.nv.tkinfo,"",@"SHT_NOTE"
	.sectionflags	@"SHF_NOTE_NV_TKINFO"
	.tkinfo
        /*0018*/ 	.word	0x00000002
        /*0030*/ 	.string	""
        /*0030*/ 	.string	"ptxas"
        /*0030*/ 	.string	"Cuda compilation tools, release 13.0, V13.0.88"
        /*0030*/ 	.string	"Build cuda_13.0.r13.0/compiler.36424714_0"
        /*0030*/ 	.string	"-arch sm_100 -m 64 "



//--------------------- .note.nv.cuinfo           --------------------------
	.section	.note.nv.cuinfo,"",@"SHT_NOTE"
	.sectionflags	@"SHF_NOTE_NV_CUINFO"
        /*0018*/ 	.short	0x0002
        /*001a*/ 	.short	0x0064
        /*001c*/ 	.short	0x0082
	.zero		2


//--------------------- .nv.info                  --------------------------
	.section	.nv.info,"",@"SHT_CUDA_INFO"
	.align	4


	//----- nvinfo : EIATTR_REGCOUNT
	.align		4
        /*0000*/ 	.byte	0x04, 0x2f
        /*0002*/ 	.short	(.L_1 - .L_0)
	.align		4
.L_0:
        /*0004*/ 	.word	index@(_Z10mean_shiftPdS_S_S_S_S_)
        /*0008*/ 	.word	0x00000040


	//----- nvinfo : EIATTR_FRAME_SIZE
	.align		4
.L_1:
        /*000c*/ 	.byte	0x04, 0x11
        /*000e*/ 	.short	(.L_3 - .L_2)
	.align		4
.L_2:
        /*0010*/ 	.word	index@($__internal_1_$__cuda_sm20_dsqrt_rn_f64_mediumpath_v1)
        /*0014*/ 	.word	0x00000000


	//----- nvinfo : EIATTR_FRAME_SIZE
	.align		4
.L_3:
        /*0018*/ 	.byte	0x04, 0x11
        /*001a*/ 	.short	(.L_5 - .L_4)
	.align		4
.L_4:
        /*001c*/ 	.word	index@($__internal_0_$__cuda_sm20_div_rn_f64_full)
        /*0020*/ 	.word	0x00000000


	//----- nvinfo : EIATTR_FRAME_SIZE
	.align		4
.L_5:
        /*0024*/ 	.byte	0x04, 0x11
        /*0026*/ 	.short	(.L_7 - .L_6)
	.align		4
.L_6:
        /*0028*/ 	.word	index@(_Z10mean_shiftPdS_S_S_S_S_)
        /*002c*/ 	.word	0x00000000


	//----- nvinfo : EIATTR_MIN_STACK_SIZE
	.align		4
.L_7:
        /*0030*/ 	.byte	0x04, 0x12
        /*0032*/ 	.short	(.L_9 - .L_8)
	.align		4
.L_8:
        /*0034*/ 	.word	index@(_Z10mean_shiftPdS_S_S_S_S_)
        /*0038*/ 	.word	0x00000000
.L_9:


//--------------------- .nv.compat                --------------------------
	.section	.nv.compat,"",@"SHT_CUDA_COMPAT_INFO"
	.align	4
        /*0000*/ 	.byte	0x02, 0x09, 0x00, 0x00, 0x02, 0x02, 0x01, 0x00, 0x02, 0x05, 0x05, 0x00, 0x03, 0x07, 0x01, 0x01
        /*0010*/ 	.byte	0x02, 0x03, 0x00, 0x00, 0x02, 0x06, 0x01, 0x00, 0x04, 0x0b, 0x08, 0x00, 0x01, 0x00, 0x00, 0x00
        /*0020*/ 	.byte	0x00, 0x00, 0x00, 0x00


//--------------------- .nv.info._Z10mean_shiftPdS_S_S_S_S_ --------------------------
	.section	.nv.info._Z10mean_shiftPdS_S_S_S_S_,"",@"SHT_CUDA_INFO"
	.sectionflags	@""
	.align	4


	//----- nvinfo : EIATTR_CUDA_API_VERSION
	.align		4
        /*0000*/ 	.byte	0x04, 0x37
        /*0002*/ 	.short	(.L_11 - .L_10)
.L_10:
        /*0004*/ 	.word	0x00000082


	//----- nvinfo : EIATTR_KPARAM_INFO
	.align		4
.L_11:
        /*0008*/ 	.byte	0x04, 0x17
        /*000a*/ 	.short	(.L_13 - .L_12)
.L_12:
        /*000c*/ 	.word	0x00000000
        /*0010*/ 	.short	0x0005
        /*0012*/ 	.short	0x0028
        /*0014*/ 	.byte	0x00, 0xf5, 0x21, 0x00


	//----- nvinfo : EIATTR_KPARAM_INFO
	.align		4
.L_13:
        /*0018*/ 	.byte	0x04, 0x17
        /*001a*/ 	.short	(.L_15 - .L_14)
.L_14:
        /*001c*/ 	.word	0x00000000
        /*0020*/ 	.short	0x0004
        /*0022*/ 	.short	0x0020
        /*0024*/ 	.byte	0x00, 0xf5, 0x21, 0x00


	//----- nvinfo : EIATTR_KPARAM_INFO
	.align		4
.L_15:
        /*0028*/ 	.byte	0x04, 0x17
        /*002a*/ 	.short	(.L_17 - .L_16)
.L_16:
        /*002c*/ 	.word	0x00000000
        /*0030*/ 	.short	0x0003
        /*0032*/ 	.short	0x0018
        /*0034*/ 	.byte	0x00, 0xf5, 0x21, 0x00


	//----- nvinfo : EIATTR_KPARAM_INFO
	.align		4
.L_17:
        /*0038*/ 	.byte	0x04, 0x17
        /*003a*/ 	.short	(.L_19 - .L_18)
.L_18:
        /*003c*/ 	.word	0x00000000
        /*0040*/ 	.short	0x0002
        /*0042*/ 	.short	0x0010
        /*0044*/ 	.byte	0x00, 0xf5, 0x21, 0x00


	//----- nvinfo : EIATTR_KPARAM_INFO
	.align		4
.L_19:
        /*0048*/ 	.byte	0x04, 0x17
        /*004a*/ 	.short	(.L_21 - .L_20)
.L_20:
        /*004c*/ 	.word	0x00000000
        /*0050*/ 	.short	0x0001
        /*0052*/ 	.short	0x0008
        /*0054*/ 	.byte	0x00, 0xf5, 0x21, 0x00


	//----- nvinfo : EIATTR_KPARAM_INFO
	.align		4
.L_21:
        /*0058*/ 	.byte	0x04, 0x17
        /*005a*/ 	.short	(.L_23 - .L_22)
.L_22:
        /*005c*/ 	.word	0x00000000
        /*0060*/ 	.short	0x0000
        /*0062*/ 	.short	0x0000
        /*0064*/ 	.byte	0x00, 0xf5, 0x21, 0x00


	//----- nvinfo : EIATTR_SPARSE_MMA_MASK
	.align		4
.L_23:
        /*0068*/ 	.byte	0x03, 0x50
        /*006a*/ 	.short	0x0000


	//----- nvinfo : EIATTR_MAXREG_COUNT
	.align		4
        /*006c*/ 	.byte	0x03, 0x1b
        /*006e*/ 	.short	0x00ff


	//----- nvinfo : EIATTR_NUM_BARRIERS
	.align		4
        /*0070*/ 	.byte	0x02, 0x4c
        /*0072*/ 	.byte	0x01
	.zero		1


	//----- nvinfo : EIATTR_MERCURY_ISA_VERSION
	.align		4
        /*0074*/ 	.byte	0x03, 0x5f
        /*0076*/ 	.short	0x0101


	//----- nvinfo : EIATTR_VRC_CTA_INIT_COUNT
	.align		4
        /*0078*/ 	.byte	0x02, 0x4a
	.zero		1
	.zero		1


	//----- nvinfo : EIATTR_EXIT_INSTR_OFFSETS
	.align		4
        /*007c*/ 	.byte	0x04, 0x1c
        /*007e*/ 	.short	(.L_25 - .L_24)


	//   ....[0]....
.L_24:
        /*0080*/ 	.word	0x000054c0


	//----- nvinfo : EIATTR_CRS_STACK_SIZE
	.align		4
.L_25:
        /*0084*/ 	.byte	0x04, 0x1e
        /*0086*/ 	.short	(.L_27 - .L_26)
.L_26:
        /*0088*/ 	.word	0x00000000


	//----- nvinfo : EIATTR_CBANK_PARAM_SIZE
	.align		4
.L_27:
        /*008c*/ 	.byte	0x03, 0x19
        /*008e*/ 	.short	0x0030


	//----- nvinfo : EIATTR_PARAM_CBANK
	.align		4
        /*0090*/ 	.byte	0x04, 0x0a
        /*0092*/ 	.short	(.L_29 - .L_28)
	.align		4
.L_28:
        /*0094*/ 	.word	index@(.nv.constant0._Z10mean_shiftPdS_S_S_S_S_)
        /*0098*/ 	.short	0x0380
        /*009a*/ 	.short	0x0030


	//----- nvinfo : EIATTR_SW_WAR
	.align		4
.L_29:
        /*009c*/ 	.byte	0x04, 0x36
        /*009e*/ 	.short	(.L_31 - .L_30)
.L_30:
        /*00a0*/ 	.word	0x00000008
.L_31:


//--------------------- .nv.callgraph             --------------------------
	.section	.nv.callgraph,"",@"SHT_CUDA_CALLGRAPH"
	.align	4
	.sectionentsize	8
	.align		4
        /*0000*/ 	.word	0x00000000
	.align		4
        /*0004*/ 	.word	0xffffffff
	.align		4
        /*0008*/ 	.word	0x00000000
	.align		4
        /*000c*/ 	.word	0xfffffffe
	.align		4
        /*0010*/ 	.word	0x00000000
	.align		4
        /*0014*/ 	.word	0xfffffffd
	.align		4
        /*0018*/ 	.word	0x00000000
	.align		4
        /*001c*/ 	.word	0xfffffffc


//--------------------- .text._Z10mean_shiftPdS_S_S_S_S_ --------------------------
	.section	.text._Z10mean_shiftPdS_S_S_S_S_,"ax",@progbits
	.align	128
        .global         _Z10mean_shiftPdS_S_S_S_S_
        .type           _Z10mean_shiftPdS_S_S_S_S_,@function
        .size           _Z10mean_shiftPdS_S_S_S_S_,(.L_x_31 - _Z10mean_shiftPdS_S_S_S_S_)
        .other          _Z10mean_shiftPdS_S_S_S_S_,@"STO_CUDA_ENTRY STV_DEFAULT"
_Z10mean_shiftPdS_S_S_S_S_:
.text._Z10mean_shiftPdS_S_S_S_S_:
[----:B------:R-:W-:Y:S01]  /*0000*/  LDC R1, c[0x0][0x37c] ;  /* 0x0000df00ff017b82 */ /* 0x000fe20000000800 */
[----:B------:R-:W0:Y:S07]  /*0010*/  S2R R14, SR_CTAID.X ;  /* 0x00000000000e7919 */ /* 0x000e2e0000002500 */
[----:B------:R-:W0:Y:S01]  /*0020*/  LDC.64 R48, c[0x0][0x3a8] ;  /* 0x0000ea00ff307b82 */ /* 0x000e220000000a00 */
[----:B------:R-:W1:Y:S01]  /*0030*/  LDCU.64 UR6, c[0x0][0x358] ;  /* 0x00006b00ff0677ac */ /* 0x000e620008000a00 */
[----:B------:R-:W-:Y:S01]  /*0040*/  HFMA2 R2, -RZ, RZ, 0, 0 ;  /* 0x00000000ff027431 */ /* 0x000fe200000001ff */
[----:B------:R-:W2:Y:S01]  /*0050*/  S2R R15, SR_TID.X ;  /* 0x00000000000f7919 */ /* 0x000ea20000002100 */
[----:B------:R-:W-:-:S04]  /*0060*/  MOV R3, 0x3ff00000 ;  /* 0x3ff0000000037802 */ /* 0x000fc80000000f00 */
[----:B------:R-:W3:Y:S08]  /*0070*/  LDC.64 R34, c[0x0][0x3a0] ;  /* 0x0000e800ff227b82 */ /* 0x000ef00000000a00 */
[----:B------:R-:W4:Y:S08]  /*0080*/  LDC.64 R32, c[0x0][0x380] ;  /* 0x0000e000ff207b82 */ /* 0x000f300000000a00 */
[----:B------:R-:W5:Y:S01]  /*0090*/  LDC.64 R30, c[0x0][0x388] ;  /* 0x0000e200ff1e7b82 */ /* 0x000f620000000a00 */
[----:B0-----:R-:W-:-:S04]  /*00a0*/  IMAD.WIDE.U32 R48, R14, 0x8, R48 ;  /* 0x000000080e307825 */ /* 0x001fc800078e0030 */
[----:B--2---:R-:W-:Y:S01]  /*00b0*/  IMAD R7, R15, 0x7, RZ ;  /* 0x000000070f077824 */ /* 0x004fe200078e02ff */
[----:B-1----:R0:W-:Y:S01]  /*00c0*/  STG.E.64 desc[UR6][R48.64], R2 ;  /* 0x0000000230007986 */ /* 0x0021e2000c101b06 */
[C---:B------:R-:W-:Y:S02]  /*00d0*/  IMAD R5, R14.reuse, 0x7, RZ ;  /* 0x000000070e057824 */ /* 0x040fe400078e02ff */
[C---:B------:R-:W-:Y:S02]  /*00e0*/  IMAD R47, R14.reuse, 0x5be, R7 ;  /* 0x000005be0e2f7824 */ /* 0x040fe400078e0207 */
[----:B------:R-:W-:Y:S02]  /*00f0*/  IMAD R14, R14, 0xd2, RZ ;  /* 0x000000d20e0e7824 */ /* 0x000fe400078e02ff */
[C---:B------:R-:W-:Y:S01]  /*0100*/  VIADD R45, R47.reuse, 0x1 ;  /* 0x000000012f2d7836 */ /* 0x040fe20000000000 */
[C---:B------:R-:W-:Y:S01]  /*0110*/  IADD3 R43, PT, PT, R47.reuse, 0x2, RZ ;  /* 0x000000022f2b7810 */ /* 0x040fe20007ffe0ff */
[C---:B------:R-:W-:Y:S01]  /*0120*/  VIADD R39, R47.reuse, 0x4 ;  /* 0x000000042f277836 */ /* 0x040fe20000000000 */
[----:B------:R-:W-:Y:S01]  /*0130*/  IADD3 R41, PT, PT, R47, 0x3, RZ ;  /* 0x000000032f297810 */ /* 0x000fe20007ffe0ff */
[----:B---3--:R-:W-:Y:S01]  /*0140*/  IMAD.WIDE.U32 R44, R45, 0x8, R34 ;  /* 0x000000082d2c7825 */ /* 0x008fe200078e0022 */
[----:B------:R-:W-:-:S02]  /*0150*/  IADD3 R37, PT, PT, R47, 0x5, RZ ;  /* 0x000000052f257810 */ /* 0x000fc40007ffe0ff */
[C---:B------:R-:W-:Y:S01]  /*0160*/  IADD3 R9, PT, PT, R47.reuse, 0x6, RZ ;  /* 0x000000062f097810 */ /* 0x040fe20007ffe0ff */
[----:B------:R-:W-:-:S04]  /*0170*/  IMAD.WIDE.U32 R46, R47, 0x8, R34 ;  /* 0x000000082f2e7825 */ /* 0x000fc800078e0022 */
[----:B------:R-:W-:-:S04]  /*0180*/  IMAD.WIDE.U32 R42, R43, 0x8, R34 ;  /* 0x000000082b2a7825 */ /* 0x000fc800078e0022 */
[----:B------:R-:W-:-:S04]  /*0190*/  IMAD.WIDE.U32 R40, R41, 0x8, R34 ;  /* 0x0000000829287825 */ /* 0x000fc800078e0022 */
[----:B------:R-:W-:-:S04]  /*01a0*/  IMAD.WIDE.U32 R38, R39, 0x8, R34 ;  /* 0x0000000827267825 */ /* 0x000fc800078e0022 */
[----:B------:R-:W-:-:S04]  /*01b0*/  IMAD.WIDE.U32 R36, R37, 0x8, R34 ;  /* 0x0000000825247825 */ /* 0x000fc800078e0022 */
[----:B------:R-:W-:-:S04]  /*01c0*/  IMAD.WIDE.U32 R34, R9, 0x8, R34 ;  /* 0x0000000809227825 */ /* 0x000fc800078e0022 */
[----:B----4-:R-:W-:-:S04]  /*01d0*/  IMAD.WIDE R32, R5, 0x8, R32 ;  /* 0x0000000805207825 */ /* 0x010fc800078e0220 */
[----:B-----5:R-:W-:-:S04]  /*01e0*/  IMAD.WIDE.U32 R30, R7, 0x8, R30 ;  /* 0x00000008071e7825 */ /* 0x020fc800078e001e */
[----:B0-----:R-:W-:-:S07]  /*01f0*/  IMAD.IADD R0, R14, 0x1, R15 ;  /* 0x000000010e007824 */ /* 0x001fce00078e020f */
.L_x_19:
[----:B--2---:R-:W2:Y:S04]  /*0200*/  LDG.E.64 R28, desc[UR6][R32.64+0x8] ;  /* 0x00000806201c7981 */ /* 0x004ea8000c1e1b00 */
[----:B------:R-:W2:Y:S04]  /*0210*/  LDG.E.64 R50, desc[UR6][R30.64+0x8] ;  /* 0x000008061e327981 */ /* 0x000ea8000c1e1b00 */
[----:B------:R-:W3:Y:S04]  /*0220*/  LDG.E.64 R24, desc[UR6][R32.64] ;  /* 0x0000000620187981 */ /* 0x000ee8000c1e1b00 */
[----:B------:R-:W3:Y:S04]  /*0230*/  LDG.E.64 R26, desc[UR6][R30.64] ;  /* 0x000000061e1a7981 */ /* 0x000ee8000c1e1b00 */
[----:B------:R-:W4:Y:S04]  /*0240*/  LDG.E.64 R20, desc[UR6][R32.64+0x10] ;  /* 0x0000100620147981 */ /* 0x000f28000c1e1b00 */
[----:B------:R-:W4:Y:S04]  /*0250*/  LDG.E.64 R22, desc[UR6][R30.64+0x10] ;  /* 0x000010061e167981 */ /* 0x000f28000c1e1b00 */
[----:B------:R-:W5:Y:S04]  /*0260*/  LDG.E.64 R18, desc[UR6][R32.64+0x18] ;  /* 0x0000180620127981 */ /* 0x000f68000c1e1b00 */
[----:B------:R-:W5:Y:S04]  /*0270*/  LDG.E.64 R16, desc[UR6][R30.64+0x18] ;  /* 0x000018061e107981 */ /* 0x000f68000c1e1b00 */
[----:B------:R-:W5:Y:S04]  /*0280*/  LDG.E.64 R12, desc[UR6][R32.64+0x20] ;  /* 0x00002006200c7981 */ /* 0x000f68000c1e1b00 */
[----:B------:R-:W5:Y:S04]  /*0290*/  LDG.E.64 R10, desc[UR6][R30.64+0x20] ;  /* 0x000020061e0a7981 */ /* 0x000f68000c1e1b00 */
[----:B-1----:R-:W5:Y:S04]  /*02a0*/  LDG.E.64 R8, desc[UR6][R32.64+0x28] ;  /* 0x0000280620087981 */ /* 0x002f68000c1e1b00 */
[----:B------:R-:W5:Y:S04]  /*02b0*/  LDG.E.64 R2, desc[UR6][R30.64+0x28] ;  /* 0x000028061e027981 */ /* 0x000f68000c1e1b00 */
[----:B------:R-:W5:Y:S04]  /*02c0*/  LDG.E.64 R6, desc[UR6][R32.64+0x30] ;  /* 0x0000300620067981 */ /* 0x000f68000c1e1b00 */
[----:B------:R-:W5:Y:S01]  /*02d0*/  LDG.E.64 R4, desc[UR6][R30.64+0x30] ;  /* 0x000030061e047981 */ /* 0x000f62000c1e1b00 */
[----:B------:R-:W-:Y:S01]  /*02e0*/  BSSY.RECONVERGENT B0, `(.L_x_0) ;  /* 0x000002c000007945 */ /* 0x000fe20003800200 */
[----:B--2---:R-:W-:-:S02]  /*02f0*/  DADD R28, R28, -R50 ;  /* 0x000000001c1c7229 */ /* 0x004fc40000000832 */
[----:B---3--:R-:W-:-:S06]  /*0300*/  DADD R24, R24, -R26 ;  /* 0x0000000018187229 */ /* 0x008fcc000000081a */
[----:B------:R-:W-:Y:S02]  /*0310*/  DMUL R28, R28, R28 ;  /* 0x0000001c1c1c7228 */ /* 0x000fe40000000000 */
[----:B----4-:R-:W-:-:S06]  /*0320*/  DADD R20, R20, -R22 ;  /* 0x0000000014147229 */ /* 0x010fcc0000000816 */
[----:B------:R-:W-:Y:S02]  /*0330*/  DFMA R28, R24, R24, R28 ;  /* 0x00000018181c722b */ /* 0x000fe4000000001c */
[----:B-----5:R-:W-:-:S06]  /*0340*/  DADD R16, R18, -R16 ;  /* 0x0000000012107229 */ /* 0x020fcc0000000810 */
[----:B------:R-:W-:Y:S02]  /*0350*/  DFMA R28, R20, R20, R28 ;  /* 0x00000014141c722b */ /* 0x000fe4000000001c */
[----:B------:R-:W-:-:S06]  /*0360*/  DADD R10, R12, -R10 ;  /* 0x000000000c0a7229 */ /* 0x000fcc000000080a */
[----:B------:R-:W-:Y:S02]  /*0370*/  DFMA R28, R16, R16, R28 ;  /* 0x00000010101c722b */ /* 0x000fe4000000001c */
[----:B------:R-:W-:-:S06]  /*0380*/  DADD R2, R8, -R2 ;  /* 0x0000000008027229 */ /* 0x000fcc0000000802 */
[----:B------:R-:W-:Y:S01]  /*0390*/  DFMA R28, R10, R10, R28 ;  /* 0x0000000a0a1c722b */ /* 0x000fe2000000001c */
[----:B------:R-:W-:Y:S01]  /*03a0*/  MOV R8, 0x0 ;  /* 0x0000000000087802 */ /* 0x000fe20000000f00 */
[----:B------:R-:W-:Y:S01]  /*03b0*/  IMAD.MOV.U32 R9, RZ, RZ, 0x3fd80000 ;  /* 0x3fd80000ff097424 */ /* 0x000fe200078e00ff */
[----:B------:R-:W-:-:S05]  /*03c0*/  DADD R4, R6, -R4 ;  /* 0x0000000006047229 */ /* 0x000fca0000000804 */
[----:B------:R-:W-:-:S08]  /*03d0*/  DFMA R6, R2, R2, R28 ;  /* 0x000000020206722b */ /* 0x000fd0000000001c */
[----:B------:R-:W-:-:S06]  /*03e0*/  DFMA R6, R4, R4, R6 ;  /* 0x000000040406722b */ /* 0x000fcc0000000006 */
[----:B------:R-:W0:Y:S04]  /*03f0*/  MUFU.RSQ64H R5, R7 ;  /* 0x0000000700057308 */ /* 0x000e280000001c00 */
[----:B------:R-:W-:-:S04]  /*0400*/  IADD3 R4, PT, PT, R7, -0x3500000, RZ ;  /* 0xfcb0000007047810 */ /* 0x000fc80007ffe0ff */
[----:B------:R-:W-:Y:S02]  /*0410*/  ISETP.GE.U32.AND P0, PT, R4, 0x7ca00000, PT ;  /* 0x7ca000000400780c */ /* 0x000fe40003f06070 */
[----:B0-----:R-:W-:-:S08]  /*0420*/  DMUL R2, R4, R4 ;  /* 0x0000000404027228 */ /* 0x001fd00000000000 */
[----:B------:R-:W-:-:S08]  /*0430*/  DFMA R2, R6, -R2, 1 ;  /* 0x3ff000000602742b */ /* 0x000fd00000000802 */
[----:B------:R-:W-:Y:S02]  /*0440*/  DFMA R8, R2, R8, 0.5 ;  /* 0x3fe000000208742b */ /* 0x000fe40000000008 */
[----:B------:R-:W-:-:S08]  /*0450*/  DMUL R2, R4, R2 ;  /* 0x0000000204027228 */ /* 0x000fd00000000000 */
[----:B------:R-:W-:Y:S02]  /*0460*/  DFMA R8, R8, R2, R4 ;  /* 0x000000020808722b */ /* 0x000fe40000000004 */
[----:B------:R-:W0:Y:S06]  /*0470*/  LDC.64 R2, c[0x0][0x398] ;  /* 0x0000e600ff027b82 */ /* 0x000e2c0000000a00 */
[----:B------:R-:W-:Y:S02]  /*0480*/  DMUL R10, R6, R8 ;  /* 0x00000008060a7228 */ /* 0x000fe40000000000 */
[----:B------:R-:W-:-:S02]  /*0490*/  IADD3 R19, PT, PT, R9, -0x100000, RZ ;  /* 0xfff0000009137810 */ /* 0x000fc40007ffe0ff */
[----:B------:R-:W-:-:S04]  /*04a0*/  MOV R18, R8 ;  /* 0x0000000800127202 */ /* 0x000fc80000000f00 */
[----:B------:R-:W-:-:S08]  /*04b0*/  DFMA R12, R10, -R10, R6 ;  /* 0x8000000a0a0c722b */ /* 0x000fd00000000006 */
[----:B------:R-:W-:Y:S01]  /*04c0*/  DFMA R16, R12, R18, R10 ;  /* 0x000000120c10722b */ /* 0x000fe2000000000a */
[----:B0-----:R-:W-:Y:S01]  /*04d0*/  IMAD.WIDE.U32 R2, R0, 0x8, R2 ;  /* 0x0000000800027825 */ /* 0x001fe200078e0002 */
[----:B------:R-:W-:Y:S09]  /*04e0*/  @!P0 BRA `(.L_x_1) ;  /* 0x00000000002c8947 */ /* 0x000ff20003800000 */
[----:B------:R-:W-:Y:S01]  /*04f0*/  IMAD.MOV.U32 R18, RZ, RZ, R8 ;  /* 0x000000ffff127224 */ /* 0x000fe200078e0008 */
[----:B------:R-:W-:Y:S01]  /*0500*/  MOV R16, R12 ;  /* 0x0000000c00107202 */ /* 0x000fe20000000f00 */
[----:B------:R-:W-:Y:S01]  /*0510*/  IMAD.MOV.U32 R21, RZ, RZ, R11 ;  /* 0x000000ffff157224 */ /* 0x000fe200078e000b */
[----:B------:R-:W-:Y:S01]  /*0520*/  MOV R8, R4 ;  /* 0x0000000400087202 */ /* 0x000fe20000000f00 */
[----:B------:R-:W-:Y:S01]  /*0530*/  IMAD.MOV.U32 R12, RZ, RZ, R7 ;  /* 0x000000ffff0c7224 */ /* 0x000fe200078e0007 */
[----:B------:R-:W-:Y:S02]  /*0540*/  MOV R20, R10 ;  /* 0x0000000a00147202 */ /* 0x000fe40000000f00 */
[----:B------:R-:W-:Y:S02]  /*0550*/  MOV R5, R6 ;  /* 0x0000000600057202 */ /* 0x000fe40000000f00 */
[----:B------:R-:W-:-:S07]  /*0560*/  MOV R4, 0x580 ;  /* 0x0000058000047802 */ /* 0x000fce0000000f00 */
[----:B------:R-:W-:Y:S05]  /*0570*/  CALL.REL.NOINC `($__internal_1_$__cuda_sm20_dsqrt_rn_f64_mediumpath_v1) ;  /* 0x00000054003c7944 */ /* 0x000fea0003c00000 */
[----:B------:R-:W-:Y:S02]  /*0580*/  MOV R16, R12 ;  /* 0x0000000c00107202 */ /* 0x000fe40000000f00 */
[----:B------:R-:W-:-:S07]  /*0590*/  MOV R17, R13 ;  /* 0x0000000d00117202 */ /* 0x000fce0000000f00 */
.L_x_1:
[----:B------:R-:W-:Y:S05]  /*05a0*/  BSYNC.RECONVERGENT B0 ;  /* 0x0000000000007941 */ /* 0x000fea0003800200 */
.L_x_0:
[----:B------:R-:W0:Y:S02]  /*05b0*/  LDC.64 R4, c[0x0][0x390] ;  /* 0x0000e400ff047b82 */ /* 0x000e240000000a00 */
[----:B0-----:R-:W2:Y:S01]  /*05c0*/  LDG.E.64 R4, desc[UR6][R4.64] ;  /* 0x0000000604047981 */ /* 0x001ea2000c1e1b00 */
[----:B------:R-:W-:Y:S01]  /*05d0*/  BSSY.RECONVERGENT B0, `(.L_x_2) ;  /* 0x0000074000007945 */ /* 0x000fe20003800200 */
[----:B--2---:R-:W-:-:S08]  /*05e0*/  DMUL R8, R4, R4 ;  /* 0x0000000404087228 */ /* 0x004fd00000000000 */
[----:B------:R-:W-:-:S14]  /*05f0*/  DSETP.GT.AND P0, PT, R16, R8, PT ;  /* 0x000000081000722a */ /* 0x000fdc0003f04000 */
[----:B------:R0:W-:Y:S01]  /*0600*/  @P0 STG.E.64 desc[UR6][R2.64], RZ ;  /* 0x000000ff02000986 */ /* 0x0001e2000c101b06 */
[----:B------:R-:W-:-:S03]  /*0610*/  @P0 CS2R R8, SRZ ;  /* 0x0000000000080805 */ /* 0x000fc6000001ff00 */
[----:B------:R0:W-:Y:S04]  /*0620*/  @P0 STG.E.64 desc[UR6][R46.64], RZ ;  /* 0x000000ff2e000986 */ /* 0x0001e8000c101b06 */
[----:B------:R0:W-:Y:S04]  /*0630*/  @P0 STG.E.64 desc[UR6][R44.64], RZ ;  /* 0x000000ff2c000986 */ /* 0x0001e8000c101b06 */
[----:B------:R0:W-:Y:S04]  /*0640*/  @P0 STG.E.64 desc[UR6][R42.64], RZ ;  /* 0x000000ff2a000986 */ /* 0x0001e8000c101b06 */
[----:B------:R0:W-:Y:S04]  /*0650*/  @P0 STG.E.64 desc[UR6][R40.64], RZ ;  /* 0x000000ff28000986 */ /* 0x0001e8000c101b06 */
[----:B------:R0:W-:Y:S04]  /*0660*/  @P0 STG.E.64 desc[UR6][R38.64], RZ ;  /* 0x000000ff26000986 */ /* 0x0001e8000c101b06 */
[----:B------:R0:W-:Y:S01]  /*0670*/  @P0 STG.E.64 desc[UR6][R36.64], RZ ;  /* 0x000000ff24000986 */ /* 0x0001e2000c101b06 */
[----:B------:R-:W-:Y:S05]  /*0680*/  @P0 BRA `(.L_x_3) ;  /* 0x0000000400a00947 */ /* 0x000fea0003800000 */
[----:B------:R-:W-:Y:S01]  /*0690*/  DADD R8, R4, R4 ;  /* 0x0000000004087229 */ /* 0x000fe20000000004 */
[----:B------:R-:W-:Y:S01]  /*06a0*/  BSSY.RECONVERGENT B1, `(.L_x_4) ;  /* 0x0000015000017945 */ /* 0x000fe20003800200 */
[----:B------:R-:W-:-:S06]  /*06b0*/  DADD R18, -RZ, -R6 ;  /* 0x00000000ff127229 */ /* 0x000fcc0000000906 */
[----:B------:R-:W-:Y:S01]  /*06c0*/  DMUL R20, R4, R8 ;  /* 0x0000000804147228 */ /* 0x000fe20000000000 */
[----:B------:R-:W-:-:S03]  /*06d0*/  IMAD.MOV.U32 R4, RZ, RZ, 0x1 ;  /* 0x00000001ff047424 */ /* 0x000fc600078e00ff */
[----:B------:R-:W-:Y:S02]  /*06e0*/  FSETP.GEU.AND P1, PT, |R19|, 6.5827683646048100446e-37, PT ;  /* 0x036000001300780b */ /* 0x000fe40003f2e200 */
[----:B------:R-:W1:Y:S02]  /*06f0*/  MUFU.RCP64H R5, R21 ;  /* 0x0000001500057308 */ /* 0x000e640000001800 */
[----:B-1----:R-:W-:-:S08]  /*0700*/  DFMA R8, -R20, R4, 1 ;  /* 0x3ff000001408742b */ /* 0x002fd00000000104 */
[----:B------:R-:W-:-:S08]  /*0710*/  DFMA R8, R8, R8, R8 ;  /* 0x000000080808722b */ /* 0x000fd00000000008 */
[----:B------:R-:W-:-:S08]  /*0720*/  DFMA R8, R4, R8, R4 ;  /* 0x000000080408722b */ /* 0x000fd00000000004 */
[----:B------:R-:W-:-:S08]  /*0730*/  DFMA R4, -R20, R8, 1 ;  /* 0x3ff000001404742b */ /* 0x000fd00000000108 */
[----:B------:R-:W-:-:S08]  /*0740*/  DFMA R4, R8, R4, R8 ;  /* 0x000000040804722b */ /* 0x000fd00000000008 */
[----:B------:R-:W-:-:S08]  /*0750*/  DMUL R8, R6, -R4 ;  /* 0x8000000406087228 */ /* 0x000fd00000000000 */
[----:B------:R-:W-:-:S08]  /*0760*/  DFMA R10, -R20, R8, -R6 ;  /* 0x00000008140a722b */ /* 0x000fd00000000906 */
[----:B------:R-:W-:-:S10]  /*0770*/  DFMA R4, R4, R10, R8 ;  /* 0x0000000a0404722b */ /* 0x000fd40000000008 */
[----:B------:R-:W-:-:S05]  /*0780*/  FFMA R6, RZ, R21, R5 ;  /* 0x00000015ff067223 */ /* 0x000fca0000000005 */
[----:B------:R-:W-:-:S13]  /*0790*/  FSETP.GT.AND P0, PT, |R6|, 1.469367938527859385e-39, PT ;  /* 0x001000000600780b */ /* 0x000fda0003f04200 */
[----:B------:R-:W-:Y:S05]  /*07a0*/  @P0 BRA P1, `(.L_x_5) ;  /* 0x0000000000100947 */ /* 0x000fea0000800000 */
[----:B------:R-:W-:-:S07]  /*07b0*/  MOV R16, 0x7d0 ;  /* 0x000007d000107802 */ /* 0x000fce0000000f00 */
[----:B0-----:R-:W-:Y:S05]  /*07c0*/  CALL.REL.NOINC `($__internal_0_$__cuda_sm20_div_rn_f64_full) ;  /* 0x0000004c00407944 */ /* 0x001fea0003c00000 */
[----:B------:R-:W-:Y:S02]  /*07d0*/  MOV R4, R52 ;  /* 0x0000003400047202 */ /* 0x000fe40000000f00 */
[----:B------:R-:W-:-:S07]  /*07e0*/  MOV R5, R53 ;  /* 0x0000003500057202 */ /* 0x000fce0000000f00 */
.L_x_5:
[----:B------:R-:W-:Y:S05]  /*07f0*/  BSYNC.RECONVERGENT B1 ;  /* 0x0000000000017941 */ /* 0x000fea0003800200 */
.L_x_4:
[----:B------:R-:W-:Y:S02]  /*0800*/  HFMA2 R9, -RZ, RZ, 1.9912109375, 0.00128841400146484375 ;  /* 0x3ff71547ff097431 */ /* 0x000fe400000001ff */
[----:B------:R-:W-:Y:S01]  /*0810*/  IMAD.MOV.U32 R8, RZ, RZ, 0x652b82fe ;  /* 0x652b82feff087424 */ /* 0x000fe200078e00ff */
[----:B------:R-:W-:Y:S01]  /*0820*/  UMOV UR4, 0xfefa39ef ;  /* 0xfefa39ef00047882 */ /* 0x000fe20000000000 */
[----:B------:R-:W-:Y:S01]  /*0830*/  UMOV UR5, 0x3fe62e42 ;  /* 0x3fe62e4200057882 */ /* 0x000fe20000000000 */
[----:B------:R-:W-:Y:S01]  /*0840*/  FSETP.GEU.AND P0, PT, |R5|, 4.1917929649353027344, PT ;  /* 0x4086232b0500780b */ /* 0x000fe20003f0e200 */
[----:B------:R-:W-:Y:S02]  /*0850*/  BSSY.RECONVERGENT B1, `(.L_x_6) ;  /* 0x0000036000017945 */ /* 0x000fe40003800200 */
[----:B------:R-:W-:-:S08]  /*0860*/  DFMA R8, R4, R8, 6.75539944105574400000e+15 ;  /* 0x433800000408742b */ /* 0x000fd00000000008 */
[----:B------:R-:W-:-:S08]  /*0870*/  DADD R6, R8, -6.75539944105574400000e+15 ;  /* 0xc338000008067429 */ /* 0x000fd00000000000 */
[----:B------:R-:W-:Y:S01]  /*0880*/  DFMA R10, R6, -UR4, R4 ;  /* 0x80000004060a7c2b */ /* 0x000fe20008000004 */
[----:B------:R-:W-:Y:S01]  /*0890*/  UMOV UR4, 0x3b39803f ;  /* 0x3b39803f00047882 */ /* 0x000fe20000000000 */
[----:B------:R-:W-:-:S06]  /*08a0*/  UMOV UR5, 0x3c7abc9e ;  /* 0x3c7abc9e00057882 */ /* 0x000fcc0000000000 */
[----:B------:R-:W-:Y:S01]  /*08b0*/  DFMA R10, R6, -UR4, R10 ;  /* 0x80000004060a7c2b */ /* 0x000fe2000800000a */
[----:B------:R-:W-:Y:S01]  /*08c0*/  UMOV UR4, 0x69ce2bdf ;  /* 0x69ce2bdf00047882 */ /* 0x000fe20000000000 */
[----:B------:R-:W-:Y:S01]  /*08d0*/  MOV R6, 0xfca213ea ;  /* 0xfca213ea00067802 */ /* 0x000fe20000000f00 */
[----:B------:R-:W-:Y:S01]  /*08e0*/  IMAD.MOV.U32 R7, RZ, RZ, 0x3e928af3 ;  /* 0x3e928af3ff077424 */ /* 0x000fe200078e00ff */
[----:B------:R-:W-:-:S05]  /*08f0*/  UMOV UR5, 0x3e5ade15 ;  /* 0x3e5ade1500057882 */ /* 0x000fca0000000000 */
[----:B------:R-:W-:Y:S01]  /*0900*/  DFMA R6, R10, UR4, R6 ;  /* 0x000000040a067c2b */ /* 0x000fe20008000006 */
[----:B------:R-:W-:Y:S01]  /*0910*/  UMOV UR4, 0x62401315 ;  /* 0x6240131500047882 */ /* 0x000fe20000000000 */
[----:B------:R-:W-:-:S06]  /*0920*/  UMOV UR5, 0x3ec71dee ;  /* 0x3ec71dee00057882 */ /* 0x000fcc0000000000 */
[----:B------:R-:W-:Y:S01]  /*0930*/  DFMA R6, R10, R6, UR4 ;  /* 0x000000040a067e2b */ /* 0x000fe20008000006 */
        /* <DEDUP_REMOVED lines=20> */
[----:B------:R-:W-:-:S08]  /*0a80*/  DFMA R6, R10, R6, UR4 ;  /* 0x000000040a067e2b */ /* 0x000fd00008000006 */
[----:B------:R-:W-:-:S08]  /*0a90*/  DFMA R6, R10, R6, 1 ;  /* 0x3ff000000a06742b */ /* 0x000fd00000000006 */
[----:B------:R-:W-:-:S10]  /*0aa0*/  DFMA R10, R10, R6, 1 ;  /* 0x3ff000000a0a742b */ /* 0x000fd40000000006 */
[----:B------:R-:W-:Y:S02]  /*0ab0*/  LEA R7, R8, R11, 0x14 ;  /* 0x0000000b08077211 */ /* 0x000fe400078ea0ff */
[----:B------:R-:W-:Y:S01]  /*0ac0*/  MOV R6, R10 ;  /* 0x0000000a00067202 */ /* 0x000fe20000000f00 */
[----:B------:R-:W-:Y:S06]  /*0ad0*/  @!P0 BRA `(.L_x_7) ;  /* 0x0000000000348947 */ /* 0x000fec0003800000 */
[----:B------:R-:W-:Y:S01]  /*0ae0*/  FSETP.GEU.AND P1, PT, |R5|, 4.2275390625, PT ;  /* 0x408748000500780b */ /* 0x000fe20003f2e200 */
[C---:B------:R-:W-:Y:S02]  /*0af0*/  DADD R12, R4.reuse, +INF ;  /* 0x7ff00000040c7429 */ /* 0x040fe40000000000 */
[----:B------:R-:W-:-:S08]  /*0b00*/  DSETP.GEU.AND P0, PT, R4, RZ, PT ;  /* 0x000000ff0400722a */ /* 0x000fd00003f0e000 */
[----:B------:R-:W-:Y:S02]  /*0b10*/  FSEL R7, R13, RZ, P0 ;  /* 0x000000ff0d077208 */ /* 0x000fe40000000000 */
[----:B------:R-:W-:Y:S02]  /*0b20*/  @!P1 LEA.HI R6, R8, R8, RZ, 0x1 ;  /* 0x0000000808069211 */ /* 0x000fe400078f08ff */
[----:B------:R-:W-:Y:S02]  /*0b30*/  @!P1 MOV R4, R10 ;  /* 0x0000000a00049202 */ /* 0x000fe40000000f00 */
[----:B------:R-:W-:Y:S02]  /*0b40*/  @!P1 SHF.R.S32.HI R5, RZ, 0x1, R6 ;  /* 0x00000001ff059819 */ /* 0x000fe40000011406 */
[----:B------:R-:W-:-:S03]  /*0b50*/  FSEL R6, R12, RZ, P0 ;  /* 0x000000ff0c067208 */ /* 0x000fc60000000000 */
[----:B------:R-:W-:Y:S01]  /*0b60*/  @!P1 IMAD.IADD R8, R8, 0x1, -R5 ;  /* 0x0000000108089824 */ /* 0x000fe200078e0a05 */
[----:B------:R-:W-:-:S04]  /*0b70*/  @!P1 LEA R5, R5, R11, 0x14 ;  /* 0x0000000b05059211 */ /* 0x000fc800078ea0ff */
[----:B------:R-:W-:Y:S01]  /*0b80*/  @!P1 LEA R9, R8, 0x3ff00000, 0x14 ;  /* 0x3ff0000008099811 */ /* 0x000fe200078ea0ff */
[----:B------:R-:W-:-:S06]  /*0b90*/  @!P1 IMAD.MOV.U32 R8, RZ, RZ, RZ ;  /* 0x000000ffff089224 */ /* 0x000fcc00078e00ff */
[----:B------:R-:W-:-:S11]  /*0ba0*/  @!P1 DMUL R6, R4, R8 ;  /* 0x0000000804069228 */ /* 0x000fd60000000000 */
.L_x_7:
[----:B------:R-:W-:Y:S05]  /*0bb0*/  BSYNC.RECONVERGENT B1 ;  /* 0x0000000000017941 */ /* 0x000fea0003800200 */
.L_x_6:
[----:B------:R0:W-:Y:S04]  /*0bc0*/  STG.E.64 desc[UR6][R2.64], R6 ;  /* 0x0000000602007986 */ /* 0x0001e8000c101b06 */
[----:B------:R-:W2:Y:S02]  /*0bd0*/  LDG.E.64 R4, desc[UR6][R30.64] ;  /* 0x000000061e047981 */ /* 0x000ea4000c1e1b00 */
[----:B--2---:R-:W-:-:S07]  /*0be0*/  DMUL R4, R4, R6 ;  /* 0x0000000604047228 */ /* 0x004fce0000000000 */
[----:B------:R1:W-:Y:S04]  /*0bf0*/  STG.E.64 desc[UR6][R46.64], R4 ;  /* 0x000000042e007986 */ /* 0x0003e8000c101b06 */
[----:B------:R-:W2:Y:S02]  /*0c00*/  LDG.E.64 R8, desc[UR6][R30.64+0x8] ;  /* 0x000008061e087981 */ /* 0x000ea4000c1e1b00 */
[----:B--2---:R-:W-:-:S07]  /*0c10*/  DMUL R8, R8, R6 ;  /* 0x0000000608087228 */ /* 0x004fce0000000000 */
[----:B------:R2:W-:Y:S04]  /*0c20*/  STG.E.64 desc[UR6][R44.64], R8 ;  /* 0x000000082c007986 */ /* 0x0005e8000c101b06 */
[----:B------:R-:W3:Y:S02]  /*0c30*/  LDG.E.64 R10, desc[UR6][R30.64+0x10] ;  /* 0x000010061e0a7981 */ /* 0x000ee4000c1e1b00 */
[----:B---3--:R-:W-:-:S07]  /*0c40*/  DMUL R10, R10, R6 ;  /* 0x000000060a0a7228 */ /* 0x008fce0000000000 */
[----:B------:R3:W-:Y:S04]  /*0c50*/  STG.E.64 desc[UR6][R42.64], R10 ;  /* 0x0000000a2a007986 */ /* 0x0007e8000c101b06 */
[----:B------:R-:W4:Y:S02]  /*0c60*/  LDG.E.64 R12, desc[UR6][R30.64+0x18] ;  /* 0x000018061e0c7981 */ /* 0x000f24000c1e1b00 */
[----:B----4-:R-:W-:-:S07]  /*0c70*/  DMUL R12, R12, R6 ;  /* 0x000000060c0c7228 */ /* 0x010fce0000000000 */
[----:B------:R3:W-:Y:S04]  /*0c80*/  STG.E.64 desc[UR6][R40.64], R12 ;  /* 0x0000000c28007986 */ /* 0x0007e8000c101b06 */
[----:B0-----:R-:W4:Y:S02]  /*0c90*/  LDG.E.64 R2, desc[UR6][R30.64+0x20] ;  /* 0x000020061e027981 */ /* 0x001f24000c1e1b00 */
[----:B----4-:R-:W-:-:S07]  /*0ca0*/  DMUL R2, R2, R6 ;  /* 0x0000000602027228 */ /* 0x010fce0000000000 */
[----:B------:R3:W-:Y:S04]  /*0cb0*/  STG.E.64 desc[UR6][R38.64], R2 ;  /* 0x0000000226007986 */ /* 0x0007e8000c101b06 */
[----:B-1----:R-:W4:Y:S02]  /*0cc0*/  LDG.E.64 R4, desc[UR6][R30.64+0x28] ;  /* 0x000028061e047981 */ /* 0x002f24000c1e1b00 */
[----:B----4-:R-:W-:-:S07]  /*0cd0*/  DMUL R4, R4, R6 ;  /* 0x0000000604047228 */ /* 0x010fce0000000000 */
[----:B------:R3:W-:Y:S04]  /*0ce0*/  STG.E.64 desc[UR6][R36.64], R4 ;  /* 0x0000000424007986 */ /* 0x0007e8000c101b06 */
[----:B--2---:R-:W2:Y:S02]  /*0cf0*/  LDG.E.64 R8, desc[UR6][R30.64+0x30] ;  /* 0x000030061e087981 */ /* 0x004ea4000c1e1b00 */
[----:B--23--:R-:W-:-:S11]  /*0d00*/  DMUL R8, R8, R6 ;  /* 0x0000000608087228 */ /* 0x00cfd60000000000 */
.L_x_3:
[----:B------:R-:W-:Y:S05]  /*0d10*/  BSYNC.RECONVERGENT B0 ;  /* 0x0000000000007941 */ /* 0x000fea0003800200 */
.L_x_2:
[----:B------:R-:W-:Y:S01]  /*0d20*/  ISETP.NE.AND P0, PT, R15, RZ, PT ;  /* 0x000000ff0f00720c */ /* 0x000fe20003f05270 */
[----:B------:R1:W-:Y:S01]  /*0d30*/  STG.E.64 desc[UR6][R34.64], R8 ;  /* 0x0000000822007986 */ /* 0x0003e2000c101b06 */
[----:B------:R-:W-:Y:S01]  /*0d40*/  BSSY.RECONVERGENT B0, `(.L_x_8) ;  /* 0x0000471000007945 */ /* 0x000fe20003800200 */
[----:B------:R-:W-:Y:S10]  /*0d50*/  BAR.SYNC.DEFER_BLOCKING 0x0 ;  /* 0x0000000000007b1d */ /* 0x000ff40000010000 */
[----:B------:R-:W-:Y:S05]  /*0d60*/  @P0 BRA `(.L_x_9) ;  /* 0x0000004400b80947 */ /* 0x000fea0003800000 */
[----:B------:R-:W2:Y:S01]  /*0d70*/  S2UR UR5, SR_CTAID.X ;  /* 0x00000000000579c3 */ /* 0x000ea20000002500 */
[----:B------:R-:W-:Y:S01]  /*0d80*/  UMOV UR4, 0x5be ;  /* 0x000005be00047882 */ /* 0x000fe20000000000 */
[----:B------:R-:W-:Y:S02]  /*0d90*/  CS2R R28, SRZ ;  /* 0x00000000001c7805 */ /* 0x000fe4000001ff00 */
[----:B------:R-:W-:Y:S02]  /*0da0*/  CS2R R26, SRZ ;  /* 0x00000000001a7805 */ /* 0x000fe4000001ff00 */
[----:B0-----:R-:W-:Y:S02]  /*0db0*/  CS2R R2, SRZ ;  /* 0x0000000000027805 */ /* 0x001fe4000001ff00 */
[----:B------:R-:W-:Y:S02]  /*0dc0*/  CS2R R4, SRZ ;  /* 0x0000000000047805 */ /* 0x000fe4000001ff00 */
[----:B------:R-:W-:-:S02]  /*0dd0*/  CS2R R6, SRZ ;  /* 0x0000000000067805 */ /* 0x000fc4000001ff00 */
[----:B-1----:R-:W-:Y:S02]  /*0de0*/  CS2R R8, SRZ ;  /* 0x0000000000087805 */ /* 0x002fe4000001ff00 */
[----:B------:R-:W-:Y:S01]  /*0df0*/  CS2R R18, SRZ ;  /* 0x0000000000127805 */ /* 0x000fe2000001ff00 */
[----:B--2---:R-:W-:-:S06]  /*0e00*/  UIMAD UR4, UR5, UR4, 0x6 ;  /* 0x00000006050474a4 */ /* 0x004fcc000f8e0204 */
[----:B------:R-:W-:Y:S01]  /*0e10*/  MOV R10, UR4 ;  /* 0x00000004000a7c02 */ /* 0x000fe20008000f00 */
[----:B------:R-:W-:-:S06]  /*0e20*/  UMOV UR4, 0xd ;  /* 0x0000000d00047882 */ /* 0x000fcc0000000000 */
.L_x_10:
[----:B------:R-:W0:Y:S01]  /*0e30*/  LDC.64 R12, c[0x0][0x3a0] ;  /* 0x0000e800ff0c7b82 */ /* 0x000e220000000a00 */
[C---:B------:R-:W-:Y:S01]  /*0e40*/  IADD3 R53, PT, PT, R10.reuse, -0x6, RZ ;  /* 0xfffffffa0a357810 */ /* 0x040fe20007ffe0ff */
[C---:B------:R-:W-:Y:S01]  /*0e50*/  VIADD R25, R10.reuse, 0xfffffffc ;  /* 0xfffffffc0a197836 */ /* 0x040fe20000000000 */
[C---:B------:R-:W-:Y:S02]  /*0e60*/  IADD3 R51, PT, PT, R10.reuse, -0x3, RZ ;  /* 0xfffffffd0a337810 */ /* 0x040fe40007ffe0ff */
[----:B------:R-:W-:Y:S01]  /*0e70*/  IADD3 R17, PT, PT, R10, -0x2, RZ ;  /* 0xfffffffe0a117810 */ /* 0x000fe20007ffe0ff */
[----:B0-----:R-:W-:-:S04]  /*0e80*/  IMAD.WIDE.U32 R52, R53, 0x8, R12 ;  /* 0x0000000835347825 */ /* 0x001fc800078e000c */
[--C-:B------:R-:W-:Y:S01]  /*0e90*/  IMAD.WIDE.U32 R50, R51, 0x8, R12.reuse ;  /* 0x0000000833327825 */ /* 0x100fe200078e000c */
[----:B------:R-:W2:Y:S03]  /*0ea0*/  LDG.E.64 R22, desc[UR6][R52.64+0x8] ;  /* 0x0000080634167981 */ /* 0x000ea6000c1e1b00 */
[--C-:B------:R-:W-:Y:S01]  /*0eb0*/  IMAD.WIDE.U32 R24, R25, 0x8, R12.reuse ;  /* 0x0000000819187825 */ /* 0x100fe200078e000c */
[----:B------:R-:W3:Y:S03]  /*0ec0*/  LDG.E.64 R20, desc[UR6][R52.64] ;  /* 0x0000000634147981 */ /* 0x000ee6000c1e1b00 */
[----:B------:R-:W-:Y:S01]  /*0ed0*/  IMAD.WIDE.U32 R16, R17, 0x8, R12 ;  /* 0x0000000811107825 */ /* 0x000fe200078e000c */
[----:B------:R-:W4:Y:S04]  /*0ee0*/  LDG.E.64 R50, desc[UR6][R50.64] ;  /* 0x0000000632327981 */ /* 0x000f28000c1e1b00 */
[----:B------:R-:W5:Y:S04]  /*0ef0*/  LDG.E.64 R24, desc[UR6][R24.64] ;  /* 0x0000000618187981 */ /* 0x000f68000c1e1b00 */
[----:B------:R-:W5:Y:S01]  /*0f00*/  LDG.E.64 R16, desc[UR6][R16.64] ;  /* 0x0000000610107981 */ /* 0x000f62000c1e1b00 */
[C---:B------:R-:W-:Y:S01]  /*0f10*/  IADD3 R55, PT, PT, R10.reuse, 0x4, RZ ;  /* 0x000000040a377810 */ /* 0x040fe20007ffe0ff */
[C---:B------:R-:W-:Y:S01]  /*0f20*/  VIADD R57, R10.reuse, 0xffffffff ;  /* 0xffffffff0a397836 */ /* 0x040fe20000000000 */
[----:B------:R-:W-:-:S03]  /*0f30*/  IADD3 R59, PT, PT, R10, 0x5, RZ ;  /* 0x000000050a3b7810 */ /* 0x000fc60007ffe0ff */
[----:B------:R-:W-:Y:S01]  /*0f40*/  IMAD.WIDE.U32 R56, R57, 0x8, R12 ;  /* 0x0000000839387825 */ /* 0x000fe200078e000c */
[----:B------:R-:W-:-:S05]  /*0f50*/  IADD3 R11, PT, PT, R10, 0x7, RZ ;  /* 0x000000070a0b7810 */ /* 0x000fca0007ffe0ff */
[----:B------:R-:W5:Y:S01]  /*0f60*/  LDG.E.64 R56, desc[UR6][R56.64] ;  /* 0x0000000638387981 */ /* 0x000f62000c1e1b00 */
[----:B--2---:R-:W-:Y:S01]  /*0f70*/  DADD R8, R22, R8 ;  /* 0x0000000016087229 */ /* 0x004fe20000000008 */
[C---:B------:R-:W-:Y:S01]  /*0f80*/  IADD3 R23, PT, PT, R10.reuse, 0x2, RZ ;  /* 0x000000020a177810 */ /* 0x040fe20007ffe0ff */
[----:B---3--:R-:W-:Y:S02]  /*0f90*/  DADD R18, R20, R18 ;  /* 0x0000000014127229 */ /* 0x008fe40000000012 */
[----:B----4-:R-:W-:Y:S02]  /*0fa0*/  DADD R4, R50, R4 ;  /* 0x0000000032047229 */ /* 0x010fe40000000004 */
[----:B------:R-:W-:Y:S01]  /*0fb0*/  IMAD.WIDE.U32 R50, R23, 0x8, R12 ;  /* 0x0000000817327825 */ /* 0x000fe200078e000c */
[----:B------:R-:W-:-:S03]  /*0fc0*/  IADD3 R21, PT, PT, R10, 0x1, RZ ;  /* 0x000000010a157810 */ /* 0x000fc60007ffe0ff */
[--C-:B------:R-:W-:Y:S01]  /*0fd0*/  IMAD.WIDE.U32 R22, R55, 0x8, R12.reuse ;  /* 0x0000000837167825 */ /* 0x100fe200078e000c */
[----:B-----5:R-:W-:Y:S01]  /*0fe0*/  DADD R6, R24, R6 ;  /* 0x0000000018067229 */ /* 0x020fe20000000006 */
[----:B------:R-:W2:Y:S02]  /*0ff0*/  LDG.E.64 R50, desc[UR6][R50.64] ;  /* 0x0000000632327981 */ /* 0x000ea4000c1e1b00 */
[C-C-:B------:R-:W-:Y:S01]  /*1000*/  IMAD.WIDE.U32 R54, R10.reuse, 0x8, R12.reuse ;  /* 0x000000080a367825 */ /* 0x140fe200078e000c */
[----:B------:R-:W-:Y:S01]  /*1010*/  DADD R2, R16, R2 ;  /* 0x0000000010027229 */ /* 0x000fe20000000002 */
[----:B------:R-:W3:Y:S02]  /*1020*/  LDG.E.64 R22, desc[UR6][R22.64] ;  /* 0x0000000616167981 */ /* 0x000ee4000c1e1b00 */
[C---:B------:R-:W-:Y:S02]  /*1030*/  VIADD R25, R10.reuse, 0x3 ;  /* 0x000000030a197836 */ /* 0x040fe40000000000 */
[----:B------:R-:W-:Y:S01]  /*1040*/  VIADD R17, R10, 0x6 ;  /* 0x000000060a117836 */ /* 0x000fe20000000000 */
[----:B------:R-:W4:Y:S01]  /*1050*/  LDG.E.64 R54, desc[UR6][R54.64] ;  /* 0x0000000636367981 */ /* 0x000f22000c1e1b00 */
[----:B------:R-:W-:-:S04]  /*1060*/  IMAD.WIDE.U32 R52, R21, 0x8, R12 ;  /* 0x0000000815347825 */ /* 0x000fc800078e000c */
[--C-:B------:R-:W-:Y:S02]  /*1070*/  IMAD.WIDE.U32 R24, R25, 0x8, R12.reuse ;  /* 0x0000000819187825 */ /* 0x100fe400078e000c */
[----:B------:R-:W5:Y:S02]  /*1080*/  LDG.E.64 R52, desc[UR6][R52.64] ;  /* 0x0000000634347981 */ /* 0x000f64000c1e1b00 */
[--C-:B------:R-:W-:Y:S02]  /*1090*/  IMAD.WIDE.U32 R20, R59, 0x8, R12.reuse ;  /* 0x000000083b147825 */ /* 0x100fe400078e000c */
[----:B------:R-:W5:Y:S02]  /*10a0*/  LDG.E.64 R24, desc[UR6][R24.64] ;  /* 0x0000000618187981 */ /* 0x000f64000c1e1b00 */
[--C-:B------:R-:W-:Y:S02]  /*10b0*/  IMAD.WIDE.U32 R16, R17, 0x8, R12.reuse ;  /* 0x0000000811107825 */ /* 0x100fe400078e000c */
[----:B------:R-:W5:Y:S02]  /*10c0*/  LDG.E.64 R20, desc[UR6][R20.64] ;  /* 0x0000000614147981 */ /* 0x000f64000c1e1b00 */
[----:B------:R-:W-:-:S02]  /*10d0*/  IMAD.WIDE.U32 R12, R11, 0x8, R12 ;  /* 0x000000080b0c7825 */ /* 0x000fc400078e000c */
[----:B------:R-:W5:Y:S04]  /*10e0*/  LDG.E.64 R16, desc[UR6][R16.64] ;  /* 0x0000000610107981 */ /* 0x000f68000c1e1b00 */
[----:B------:R-:W5:Y:S01]  /*10f0*/  LDG.E.64 R12, desc[UR6][R12.64] ;  /* 0x000000060c0c7981 */ /* 0x000f62000c1e1b00 */
[----:B------:R-:W-:Y:S01]  /*1100*/  UIADD3 UR5, UPT, UPT, UR4, -0xd, URZ ;  /* 0xfffffff304057890 */ /* 0x000fe2000fffe0ff */
[----:B------:R-:W-:-:S03]  /*1110*/  DADD R26, R56, R26 ;  /* 0x00000000381a7229 */ /* 0x000fc6000000001a */
[----:B------:R-:W-:Y:S01]  /*1120*/  UISETP.GE.U32.AND UP0, UPT, UR5, 0x5b0, UPT ;  /* 0x000005b00500788c */ /* 0x000fe2000bf06070 */
[----:B------:R-:W-:Y:S01]  /*1130*/  IADD3 R10, PT, PT, R10, 0xe, RZ ;  /* 0x0000000e0a0a7810 */ /* 0x000fe20007ffe0ff */
[----:B------:R-:W-:Y:S01]  /*1140*/  UIADD3 UR4, UPT, UPT, UR4, 0xe, URZ ;  /* 0x0000000e04047890 */ /* 0x000fe2000fffe0ff */
[----:B--2---:R-:W-:Y:S02]  /*1150*/  DADD R8, R8, R50 ;  /* 0x0000000008087229 */ /* 0x004fe40000000032 */
[----:B----4-:R-:W-:Y:S02]  /*1160*/  DADD R28, R54, R28 ;  /* 0x00000000361c7229 */ /* 0x010fe4000000001c */
[----:B---3--:R-:W-:Y:S02]  /*1170*/  DADD R4, R4, R22 ;  /* 0x0000000004047229 */ /* 0x008fe40000000016 */
[----:B-----5:R-:W-:Y:S02]  /*1180*/  DADD R18, R18, R52 ;  /* 0x0000000012127229 */ /* 0x020fe40000000034 */
[----:B------:R-:W-:-:S02]  /*1190*/  DADD R6, R6, R24 ;  /* 0x0000000006067229 */ /* 0x000fc40000000018 */
[----:B------:R-:W-:Y:S02]  /*11a0*/  DADD R2, R2, R20 ;  /* 0x0000000002027229 */ /* 0x000fe40000000014 */
[----:B------:R-:W-:Y:S02]  /*11b0*/  DADD R26, R26, R16 ;  /* 0x000000001a1a7229 */ /* 0x000fe40000000010 */
[----:B------:R-:W-:Y:S01]  /*11c0*/  DADD R28, R28, R12 ;  /* 0x000000001c1c7229 */ /* 0x000fe2000000000c */
[----:B------:R-:W-:Y:S10]  /*11d0*/  BRA.U !UP0, `(.L_x_10) ;  /* 0xfffffffd08147547 */ /* 0x000ff4000b83ffff */
[----:B------:R-:W0:Y:S01]  /*11e0*/  LDC.64 R10, c[0x0][0x398] ;  /* 0x0000e600ff0a7b82 */ /* 0x000e220000000a00 */
[C---:B------:R-:W-:Y:S01]  /*11f0*/  VIADD R55, R14.reuse, 0x1 ;  /* 0x000000010e377836 */ /* 0x040fe20000000000 */
[C---:B------:R-:W-:Y:S02]  /*1200*/  IADD3 R53, PT, PT, R14.reuse, 0x2, RZ ;  /* 0x000000020e357810 */ /* 0x040fe40007ffe0ff */
[C---:B------:R-:W-:Y:S01]  /*1210*/  IADD3 R17, PT, PT, R14.reuse, 0x3, RZ ;  /* 0x000000030e117810 */ /* 0x040fe20007ffe0ff */
[----:B0-----:R-:W-:-:S04]  /*1220*/  IMAD.WIDE.U32 R56, R14, 0x8, R10 ;  /* 0x000000080e387825 */ /* 0x001fc800078e000a */
[--C-:B------:R-:W-:Y:S02]  /*1230*/  IMAD.WIDE.U32 R54, R55, 0x8, R10.reuse ;  /* 0x0000000837367825 */ /* 0x100fe400078e000a */
[----:B------:R-:W2:Y:S02]  /*1240*/  LDG.E.64 R56, desc[UR6][R56.64] ;  /* 0x0000000638387981 */ /* 0x000ea4000c1e1b00 */
[--C-:B------:R-:W-:Y:S02]  /*1250*/  IMAD.WIDE.U32 R52, R53, 0x8, R10.reuse ;  /* 0x0000000835347825 */ /* 0x100fe400078e000a */
[----:B------:R-:W3:Y:S02]  /*1260*/  LDG.E.64 R54, desc[UR6][R54.64] ;  /* 0x0000000636367981 */ /* 0x000ee4000c1e1b00 */
[----:B------:R-:W-:Y:S02]  /*1270*/  IMAD.WIDE.U32 R16, R17, 0x8, R10 ;  /* 0x0000000811107825 */ /* 0x000fe400078e000a */
[----:B------:R-:W4:Y:S02]  /*1280*/  LDG.E.64 R52, desc[UR6][R52.64] ;  /* 0x0000000634347981 */ /* 0x000f24000c1e1b00 */
[----:B------:R-:W-:-:S02]  /*1290*/  VIADD R51, R14, 0x4 ;  /* 0x000000040e337836 */ /* 0x000fc40000000000 */
[----:B------:R-:W5:Y:S01]  /*12a0*/  LDG.E.64 R16, desc[UR6][R16.64] ;  /* 0x0000000610107981 */ /* 0x000f62000c1e1b00 */
[C---:B------:R-:W-:Y:S01]  /*12b0*/  IADD3 R25, PT, PT, R14.reuse, 0x5, RZ ;  /* 0x000000050e197810 */ /* 0x040fe20007ffe0ff */
[----:B------:R-:W-:Y:S01]  /*12c0*/  IMAD.WIDE.U32 R50, R51, 0x8, R10 ;  /* 0x0000000833327825 */ /* 0x000fe200078e000a */
[----:B------:R-:W-:-:S03]  /*12d0*/  IADD3 R23, PT, PT, R14, 0x6, RZ ;  /* 0x000000060e177810 */ /* 0x000fc60007ffe0ff */
[--C-:B------:R-:W-:Y:S02]  /*12e0*/  IMAD.WIDE.U32 R24, R25, 0x8, R10.reuse ;  /* 0x0000000819187825 */ /* 0x100fe400078e000a */
[----:B------:R-:W5:Y:S02]  /*12f0*/  LDG.E.64 R50, desc[UR6][R50.64] ;  /* 0x0000000632327981 */ /* 0x000f64000c1e1b00 */
[--C-:B------:R-:W-:Y:S02]  /*1300*/  IMAD.WIDE.U32 R22, R23, 0x8, R10.reuse ;  /* 0x0000000817167825 */ /* 0x100fe400078e000a */
[----:B------:R-:W5:Y:S02]  /*1310*/  LDG.E.64 R24, desc[UR6][R24.64] ;  /* 0x0000000618187981 */ /* 0x000f64000c1e1b00 */
[C---:B------:R-:W-:Y:S02]  /*1320*/  VIADD R21, R14.reuse, 0x7 ;  /* 0x000000070e157836 */ /* 0x040fe40000000000 */
[----:B------:R-:W5:Y:S01]  /*1330*/  LDG.E.64 R22, desc[UR6][R22.64] ;  /* 0x0000000616167981 */ /* 0x000f62000c1e1b00 */
[----:B------:R-:W-:Y:S01]  /*1340*/  IADD3 R13, PT, PT, R14, 0x8, RZ ;  /* 0x000000080e0d7810 */ /* 0x000fe20007ffe0ff */
[----:B------:R-:W-:-:S04]  /*1350*/  IMAD.WIDE.U32 R20, R21, 0x8, R10 ;  /* 0x0000000815147825 */ /* 0x000fc800078e000a */
[----:B------:R-:W-:Y:S02]  /*1360*/  IMAD.WIDE.U32 R12, R13, 0x8, R10 ;  /* 0x000000080d0c7825 */ /* 0x000fe400078e000a */
[----:B------:R-:W5:Y:S04]  /*1370*/  LDG.E.64 R20, desc[UR6][R20.64] ;  /* 0x0000000614147981 */ /* 0x000f68000c1e1b00 */
[----:B------:R-:W5:Y:S01]  /*1380*/  LDG.E.64 R12, desc[UR6][R12.64] ;  /* 0x000000060c0c7981 */ /* 0x000f62000c1e1b00 */
[----:B------:R-:W-:-:S04]  /*1390*/  VIADD R59, R14, 0xa ;  /* 0x0000000a0e3b7836 */ /* 0x000fc80000000000 */
[----:B------:R-:W-:Y:S01]  /*13a0*/  IMAD.WIDE.U32 R58, R59, 0x8, R10 ;  /* 0x000000083b3a7825 */ /* 0x000fe200078e000a */
[----:B--2---:R-:W-:-:S08]  /*13b0*/  DADD R56, RZ, R56 ;  /* 0x00000000ff387229 */ /* 0x004fd00000000038 */
[----:B---3--:R-:W-:Y:S01]  /*13c0*/  DADD R54, R56, R54 ;  /* 0x0000000038367229 */ /* 0x008fe20000000036 */
[----:B------:R-:W-:-:S05]  /*13d0*/  IADD3 R57, PT, PT, R14, 0x9, RZ ;  /* 0x000000090e397810 */ /* 0x000fca0007ffe0ff */
[----:B------:R-:W-:Y:S02]  /*13e0*/  IMAD.WIDE.U32 R56, R57, 0x8, R10 ;  /* 0x0000000839387825 */ /* 0x000fe400078e000a */
[----:B----4-:R-:W-:-:S08]  /*13f0*/  DADD R52, R54, R52 ;  /* 0x0000000036347229 */ /* 0x010fd00000000034 */
[----:B-----5:R-:W-:Y:S01]  /*1400*/  DADD R52, R52, R16 ;  /* 0x0000000034347229 */ /* 0x020fe20000000010 */
[----:B------:R0:W2:Y:S01]  /*1410*/  LDG.E.64 R16, desc[UR6][R56.64] ;  /* 0x0000000638107981 */ /* 0x0000a2000c1e1b00 */
[----:B------:R-:W-:-:S06]  /*1420*/  IADD3 R55, PT, PT, R14, 0xb, RZ ;  /* 0x0000000b0e377810 */ /* 0x000fcc0007ffe0ff */
[----:B------:R-:W-:Y:S02]  /*1430*/  DADD R50, R52, R50 ;  /* 0x0000000034327229 */ /* 0x000fe40000000032 */
[----:B------:R-:W3:Y:S01]  /*1440*/  LDG.E.64 R52, desc[UR6][R58.64] ;  /* 0x000000063a347981 */ /* 0x000ee2000c1e1b00 */
[----:B------:R-:W-:-:S05]  /*1450*/  IMAD.WIDE.U32 R54, R55, 0x8, R10 ;  /* 0x0000000837367825 */ /* 0x000fca00078e000a */
[----:B------:R-:W-:Y:S01]  /*1460*/  DADD R24, R50, R24 ;  /* 0x0000000032187229 */ /* 0x000fe20000000018 */
[----:B------:R-:W4:Y:S01]  /*1470*/  LDG.E.64 R54, desc[UR6][R54.64] ;  /* 0x0000000636367981 */ /* 0x000f22000c1e1b00 */
[----:B------:R-:W-:-:S05]  /*1480*/  IADD3 R51, PT, PT, R14, 0xc, RZ ;  /* 0x0000000c0e337810 */ /* 0x000fca0007ffe0ff */
[----:B------:R-:W-:Y:S01]  /*1490*/  IMAD.WIDE.U32 R50, R51, 0x8, R10 ;  /* 0x0000000833327825 */ /* 0x000fe200078e000a */
[----:B------:R-:W-:-:S03]  /*14a0*/  DADD R22, R24, R22 ;  /* 0x0000000018167229 */ /* 0x000fc60000000016 */
[C---:B------:R-:W-:Y:S02]  /*14b0*/  VIADD R25, R14.reuse, 0xd ;  /* 0x0000000d0e197836 */ /* 0x040fe40000000000 */
[----:B------:R-:W5:Y:S02]  /*14c0*/  LDG.E.64 R50, desc[UR6][R50.64] ;  /* 0x0000000632327981 */ /* 0x000f64000c1e1b00 */
[----:B------:R-:W-:Y:S01]  /*14d0*/  IMAD.WIDE.U32 R24, R25, 0x8, R10 ;  /* 0x0000000819187825 */ /* 0x000fe200078e000a */
[----:B------:R-:W-:Y:S01]  /*14e0*/  DADD R20, R22, R20 ;  /* 0x0000000016147229 */ /* 0x000fe20000000014 */
[----:B------:R-:W-:-:S04]  /*14f0*/  IADD3 R23, PT, PT, R14, 0xe, RZ ;  /* 0x0000000e0e177810 */ /* 0x000fc80007ffe0ff */
[----:B------:R-:W5:Y:S01]  /*1500*/  LDG.E.64 R24, desc[UR6][R24.64] ;  /* 0x0000000618187981 */ /* 0x000f62000c1e1b00 */
[----:B------:R-:W-:Y:S02]  /*1510*/  IMAD.WIDE.U32 R22, R23, 0x8, R10 ;  /* 0x0000000817167825 */ /* 0x000fe400078e000a */
[----:B0-----:R-:W-:Y:S01]  /*1520*/  DADD R56, R20, R12 ;  /* 0x0000000014387229 */ /* 0x001fe2000000000c */
[----:B------:R-:W-:-:S03]  /*1530*/  IADD3 R21, PT, PT, R14, 0xf, RZ ;  /* 0x0000000f0e157810 */ /* 0x000fc60007ffe0ff */
[----:B------:R-:W5:Y:S02]  /*1540*/  LDG.E.64 R22, desc[UR6][R22.64] ;  /* 0x0000000616167981 */ /* 0x000f64000c1e1b00 */
[----:B------:R-:W-:-:S04]  /*1550*/  IMAD.WIDE.U32 R20, R21, 0x8, R10 ;  /* 0x0000000815147825 */ /* 0x000fc800078e000a */
[----:B------:R-:W-:Y:S02]  /*1560*/  VIADD R13, R14, 0x10 ;  /* 0x000000100e0d7836 */ /* 0x000fe40000000000 */
[----:B------:R-:W5:Y:S02]  /*1570*/  LDG.E.64 R20, desc[UR6][R20.64] ;  /* 0x0000000614147981 */ /* 0x000f64000c1e1b00 */
[----:B------:R-:W-:-:S06]  /*1580*/  IMAD.WIDE.U32 R12, R13, 0x8, R10 ;  /* 0x000000080d0c7825 */ /* 0x000fcc00078e000a */
[----:B------:R-:W5:Y:S01]  /*1590*/  LDG.E.64 R12, desc[UR6][R12.64] ;  /* 0x000000060c0c7981 */ /* 0x000f62000c1e1b00 */
[----:B--2---:R-:W-:-:S08]  /*15a0*/  DADD R16, R56, R16 ;  /* 0x0000000038107229 */ /* 0x004fd00000000010 */
[----:B---3--:R-:W-:Y:S01]  /*15b0*/  DADD R52, R16, R52 ;  /* 0x0000000010347229 */ /* 0x008fe20000000034 */
[----:B------:R-:W-:-:S05]  /*15c0*/  IADD3 R17, PT, PT, R14, 0x11, RZ ;  /* 0x000000110e117810 */ /* 0x000fca0007ffe0ff */
[----:B------:R-:W-:Y:S02]  /*15d0*/  IMAD.WIDE.U32 R16, R17, 0x8, R10 ;  /* 0x0000000811107825 */ /* 0x000fe400078e000a */
[----:B----4-:R-:W-:Y:S01]  /*15e0*/  DADD R54, R52, R54 ;  /* 0x0000000034367229 */ /* 0x010fe20000000036 */
[----:B------:R-:W-:-:S03]  /*15f0*/  IADD3 R53, PT, PT, R14, 0x12, RZ ;  /* 0x000000120e357810 */ /* 0x000fc60007ffe0ff */
[----:B------:R-:W2:Y:S02]  /*1600*/  LDG.E.64 R16, desc[UR6][R16.64] ;  /* 0x0000000610107981 */ /* 0x000ea4000c1e1b00 */
[--C-:B------:R-:W-:Y:S02]  /*1610*/  IMAD.WIDE.U32 R52, R53, 0x8, R10.reuse ;  /* 0x0000000835347825 */ /* 0x100fe400078e000a */
[----:B-----5:R-:W-:Y:S02]  /*1620*/  DADD R50, R54, R50 ;  /* 0x0000000036327229 */ /* 0x020fe40000000032 */
[----:B------:R-:W-:Y:S02]  /*1630*/  VIADD R55, R14, 0x13 ;  /* 0x000000130e377836 */ /* 0x000fe40000000000 */
[----:B------:R-:W3:Y:S02]  /*1640*/  LDG.E.64 R52, desc[UR6][R52.64] ;  /* 0x0000000634347981 */ /* 0x000ee4000c1e1b00 */
[----:B------:R-:W-:-:S02]  /*1650*/  IMAD.WIDE.U32 R54, R55, 0x8, R10 ;  /* 0x0000000837367825 */ /* 0x000fc400078e000a */
[----:B------:R-:W-:Y:S01]  /*1660*/  DADD R24, R50, R24 ;  /* 0x0000000032187229 */ /* 0x000fe20000000018 */
[----:B------:R-:W-:-:S03]  /*1670*/  IADD3 R51, PT, PT, R14, 0x14, RZ ;  /* 0x000000140e337810 */ /* 0x000fc60007ffe0ff */
[----:B------:R-:W4:Y:S02]  /*1680*/  LDG.E.64 R54, desc[UR6][R54.64] ;  /* 0x0000000636367981 */ /* 0x000f24000c1e1b00 */
[----:B------:R-:W-:Y:S02]  /*1690*/  IMAD.WIDE.U32 R50, R51, 0x8, R10 ;  /* 0x0000000833327825 */ /* 0x000fe400078e000a */
[----:B------:R-:W-:Y:S01]  /*16a0*/  DADD R22, R24, R22 ;  /* 0x0000000018167229 */ /* 0x000fe20000000016 */
[----:B------:R-:W-:-:S03]  /*16b0*/  IADD3 R25, PT, PT, R14, 0x15, RZ ;  /* 0x000000150e197810 */ /* 0x000fc60007ffe0ff */
[----:B------:R-:W5:Y:S02]  /*16c0*/  LDG.E.64 R50, desc[UR6][R50.64] ;  /* 0x0000000632327981 */ /* 0x000f64000c1e1b00 */
[--C-:B------:R-:W-:Y:S02]  /*16d0*/  IMAD.WIDE.U32 R24, R25, 0x8, R10.reuse ;  /* 0x0000000819187825 */ /* 0x100fe400078e000a */
[----:B------:R-:W-:Y:S02]  /*16e0*/  DADD R20, R22, R20 ;  /* 0x0000000016147229 */ /* 0x000fe40000000014 */
[----:B------:R-:W-:Y:S02]  /*16f0*/  VIADD R23, R14, 0x16 ;  /* 0x000000160e177836 */ /* 0x000fe40000000000 */
[----:B------:R-:W5:Y:S02]  /*1700*/  LDG.E.64 R24, desc[UR6][R24.64] ;  /* 0x0000000618187981 */ /* 0x000f64000c1e1b00 */
[----:B------:R-:W-:-:S02]  /*1710*/  IMAD.WIDE.U32 R22, R23, 0x8, R10 ;  /* 0x0000000817167825 */ /* 0x000fc400078e000a */
[----:B------:R-:W-:Y:S01]  /*1720*/  DADD R56, R20, R12 ;  /* 0x0000000014387229 */ /* 0x000fe2000000000c */
[----:B------:R-:W-:-:S03]  /*1730*/  IADD3 R21, PT, PT, R14, 0x17, RZ ;  /* 0x000000170e157810 */ /* 0x000fc60007ffe0ff */
[----:B------:R-:W5:Y:S02]  /*1740*/  LDG.E.64 R22, desc[UR6][R22.64] ;  /* 0x0000000616167981 */ /* 0x000f64000c1e1b00 */
[----:B------:R-:W-:Y:S01]  /*1750*/  IMAD.WIDE.U32 R20, R21, 0x8, R10 ;  /* 0x0000000815147825 */ /* 0x000fe200078e000a */
[----:B------:R-:W-:-:S05]  /*1760*/  IADD3 R13, PT, PT, R14, 0x18, RZ ;  /* 0x000000180e0d7810 */ /* 0x000fca0007ffe0ff */
[----:B------:R-:W5:Y:S01]  /*1770*/  LDG.E.64 R20, desc[UR6][R20.64] ;  /* 0x0000000614147981 */ /* 0x000f62000c1e1b00 */
[----:B------:R-:W-:-:S06]  /*1780*/  IMAD.WIDE.U32 R12, R13, 0x8, R10 ;  /* 0x000000080d0c7825 */ /* 0x000fcc00078e000a */
[----:B------:R-:W5:Y:S01]  /*1790*/  LDG.E.64 R12, desc[UR6][R12.64] ;  /* 0x000000060c0c7981 */ /* 0x000f62000c1e1b00 */
[----:B--2---:R-:W-:-:S08]  /*17a0*/  DADD R16, R56, R16 ;  /* 0x0000000038107229 */ /* 0x004fd00000000010 */
[----:B---3--:R-:W-:Y:S01]  /*17b0*/  DADD R52, R16, R52 ;  /* 0x0000000010347229 */ /* 0x008fe20000000034 */
[----:B------:R-:W-:-:S04]  /*17c0*/  VIADD R17, R14, 0x19 ;  /* 0x000000190e117836 */ /* 0x000fc80000000000 */
[----:B------:R-:W-:-:S03]  /*17d0*/  IMAD.WIDE.U32 R16, R17, 0x8, R10 ;  /* 0x0000000811107825 */ /* 0x000fc600078e000a */
[----:B----4-:R-:W-:Y:S01]  /*17e0*/  DADD R54, R52, R54 ;  /* 0x0000000034367229 */ /* 0x010fe20000000036 */
[C---:B------:R-:W-:Y:S02]  /*17f0*/  IADD3 R53, PT, PT, R14.reuse, 0x1a, RZ ;  /* 0x0000001a0e357810 */ /* 0x040fe40007ffe0ff */
[----:B------:R-:W2:Y:S03]  /*1800*/  LDG.E.64 R16, desc[UR6][R16.64] ;  /* 0x0000000610107981 */ /* 0x000ea6000c1e1b00 */
[----:B------:R-:W-:Y:S02]  /*1810*/  IMAD.WIDE.U32 R52, R53, 0x8, R10 ;  /* 0x0000000835347825 */ /* 0x000fe400078e000a */
[----:B-----5:R-:W-:Y:S01]  /*1820*/  DADD R50, R54, R50 ;  /* 0x0000000036327229 */ /* 0x020fe20000000032 */
[----:B------:R-:W-:-:S03]  /*1830*/  IADD3 R55, PT, PT, R14, 0x1b, RZ ;  /* 0x0000001b0e377810 */ /* 0x000fc60007ffe0ff */
[----:B------:R-:W3:Y:S02]  /*1840*/  LDG.E.64 R52, desc[UR6][R52.64] ;  /* 0x0000000634347981 */ /* 0x000ee4000c1e1b00 */
[--C-:B------:R-:W-:Y:S02]  /*1850*/  IMAD.WIDE.U32 R54, R55, 0x8, R10.reuse ;  /* 0x0000000837367825 */ /* 0x100fe400078e000a */
[----:B------:R-:W-:Y:S02]  /*1860*/  DADD R24, R50, R24 ;  /* 0x0000000032187229 */ /* 0x000fe40000000018 */
[----:B------:R-:W-:Y:S02]  /*1870*/  VIADD R51, R14, 0x1c ;  /* 0x0000001c0e337836 */ /* 0x000fe40000000000 */
[----:B------:R-:W4:Y:S02]  /*1880*/  LDG.E.64 R54, desc[UR6][R54.64] ;  /* 0x0000000636367981 */ /* 0x000f24000c1e1b00 */
[----:B------:R-:W-:-:S02]  /*1890*/  IMAD.WIDE.U32 R50, R51, 0x8, R10 ;  /* 0x0000000833327825 */ /* 0x000fc400078e000a */
[----:B------:R-:W-:Y:S01]  /*18a0*/  DADD R22, R24, R22 ;  /* 0x0000000018167229 */ /* 0x000fe20000000016 */
[----:B------:R-:W-:-:S03]  /*18b0*/  IADD3 R25, PT, PT, R14, 0x1d, RZ ;  /* 0x0000001d0e197810 */ /* 0x000fc60007ffe0ff */
[----:B------:R-:W5:Y:S02]  /*18c0*/  LDG.E.64 R50, desc[UR6][R50.64] ;  /* 0x0000000632327981 */ /* 0x000f64000c1e1b00 */
[----:B------:R-:W-:Y:S02]  /*18d0*/  IMAD.WIDE.U32 R24, R25, 0x8, R10 ;  /* 0x0000000819187825 */ /* 0x000fe400078e000a */
[----:B------:R-:W-:Y:S01]  /*18e0*/  DADD R20, R22, R20 ;  /* 0x0000000016147229 */ /* 0x000fe20000000014 */
[----:B------:R-:W-:-:S03]  /*18f0*/  IADD3 R23, PT, PT, R14, 0x1e, RZ ;  /* 0x0000001e0e177810 */ /* 0x000fc60007ffe0ff */
[----:B------:R-:W5:Y:S02]  /*1900*/  LDG.E.64 R24, desc[UR6][R24.64] ;  /* 0x0000000618187981 */ /* 0x000f64000c1e1b00 */
[--C-:B------:R-:W-:Y:S02]  /*1910*/  IMAD.WIDE.U32 R22, R23, 0x8, R10.reuse ;  /* 0x0000000817167825 */ /* 0x100fe400078e000a */
[----:B------:R-:W-:Y:S02]  /*1920*/  DADD R56, R20, R12 ;  /* 0x0000000014387229 */ /* 0x000fe4000000000c */
[C---:B------:R-:W-:Y:S02]  /*1930*/  VIADD R21, R14.reuse, 0x1f ;  /* 0x0000001f0e157836 */ /* 0x040fe40000000000 */
        /* <DEDUP_REMOVED lines=8> */
[----:B------:R-:W-:-:S05]  /*19c0*/  IADD3 R17, PT, PT, R14, 0x21, RZ ;  /* 0x000000210e117810 */ /* 0x000fca0007ffe0ff */
[--C-:B------:R-:W-:Y:S02]  /*19d0*/  IMAD.WIDE.U32 R16, R17, 0x8, R10.reuse ;  /* 0x0000000811107825 */ /* 0x100fe400078e000a */
[----:B----4-:R-:W-:Y:S02]  /*19e0*/  DADD R54, R52, R54 ;  /* 0x0000000034367229 */ /* 0x010fe40000000036 */
[C---:B------:R-:W-:Y:S02]  /*19f0*/  VIADD R53, R14.reuse, 0x22 ;  /* 0x000000220e357836 */ /* 0x040fe40000000000 */
[----:B------:R-:W2:Y:S02]  /*1a00*/  LDG.E.64 R16, desc[UR6][R16.64] ;  /* 0x0000000610107981 */ /* 0x000ea4000c1e1b00 */
[----:B------:R-:W-:Y:S02]  /*1a10*/  IMAD.WIDE.U32 R52, R53, 0x8, R10 ;  /* 0x0000000835347825 */ /* 0x000fe400078e000a */
[----:B-----5:R-:W-:Y:S01]  /*1a20*/  DADD R50, R54, R50 ;  /* 0x0000000036327229 */ /* 0x020fe20000000032 */
[----:B------:R-:W-:-:S03]  /*1a30*/  IADD3 R55, PT, PT, R14, 0x23, RZ ;  /* 0x000000230e377810 */ /* 0x000fc60007ffe0ff */
[----:B------:R-:W3:Y:S02]  /*1a40*/  LDG.E.64 R52, desc[UR6][R52.64] ;  /* 0x0000000634347981 */ /* 0x000ee4000c1e1b00 */
[----:B------:R-:W-:Y:S02]  /*1a50*/  IMAD.WIDE.U32 R54, R55, 0x8, R10 ;  /* 0x0000000837367825 */ /* 0x000fe400078e000a */
[----:B------:R-:W-:Y:S01]  /*1a60*/  DADD R24, R50, R24 ;  /* 0x0000000032187229 */ /* 0x000fe20000000018 */
[----:B------:R-:W-:-:S03]  /*1a70*/  IADD3 R51, PT, PT, R14, 0x24, RZ ;  /* 0x000000240e337810 */ /* 0x000fc60007ffe0ff */
[----:B------:R-:W4:Y:S02]  /*1a80*/  LDG.E.64 R54, desc[UR6][R54.64] ;  /* 0x0000000636367981 */ /* 0x000f24000c1e1b00 */
        /* <DEDUP_REMOVED lines=209> */
[----:B------:R-:W-:-:S04]  /*27a0*/  VIADD R59, R14, 0x5e ;  /* 0x0000005e0e3b7836 */ /* 0x000fc80000000000 */
[----:B------:R-:W-:Y:S01]  /*27b0*/  IMAD.WIDE.U32 R58, R59, 0x8, R10 ;  /* 0x000000083b3a7825 */ /* 0x000fe200078e000a */
        /* <DEDUP_REMOVED lines=19> */
[----:B------:R-:W-:Y:S02]  /*28f0*/  IMAD.WIDE.U32 R24, R25, 0x8, R10 ;  /* 0x0000000819187825 */ /* 0x000fe400078e000a */
[----:B------:R-:W-:-:S04]  /*2900*/  DADD R20, R22, R20 ;  /* 0x0000000016147229 */ /* 0x000fc80000000014 */
[----:B------:R-:W5:Y:S04]  /*2910*/  LDG.E.64 R24, desc[UR6][R24.64] ;  /* 0x0000000618187981 */ /* 0x000f68000c1e1b00 */
[----:B------:R-:W-:Y:S01]  /*2920*/  DADD R56, R20, R12 ;  /* 0x0000000014387229 */ /* 0x000fe2000000000c */
[C---:B------:R-:W-:Y:S01]  /*2930*/  IADD3 R21, PT, PT, R14.reuse, 0x5f, RZ ;  /* 0x0000005f0e157810 */ /* 0x040fe20007ffe0ff */
[----:B------:R0:W5:Y:S01]  /*2940*/  LDG.E.64 R12, desc[UR6][R58.64] ;  /* 0x000000063a0c7981 */ /* 0x000162000c1e1b00 */
[----:B------:R-:W-:-:S03]  /*2950*/  IADD3 R23, PT, PT, R14, 0x60, RZ ;  /* 0x000000600e177810 */ /* 0x000fc60007ffe0ff */
[----:B------:R-:W-:-:S04]  /*2960*/  IMAD.WIDE.U32 R20, R21, 0x8, R10 ;  /* 0x0000000815147825 */ /* 0x000fc800078e000a */
[----:B------:R-:W-:Y:S02]  /*2970*/  IMAD.WIDE.U32 R22, R23, 0x8, R10 ;  /* 0x0000000817167825 */ /* 0x000fe400078e000a */
[----:B------:R-:W5:Y:S04]  /*2980*/  LDG.E.64 R20, desc[UR6][R20.64] ;  /* 0x0000000614147981 */ /* 0x000f68000c1e1b00 */
[----:B------:R-:W5:Y:S01]  /*2990*/  LDG.E.64 R22, desc[UR6][R22.64] ;  /* 0x0000000616167981 */ /* 0x000f62000c1e1b00 */
[----:B0-----:R-:W-:-:S05]  /*29a0*/  IADD3 R59, PT, PT, R14, 0x65, RZ ;  /* 0x000000650e3b7810 */ /* 0x001fca0007ffe0ff */
[----:B------:R-:W-:Y:S01]  /*29b0*/  IMAD.WIDE.U32 R58, R59, 0x8, R10 ;  /* 0x000000083b3a7825 */ /* 0x000fe200078e000a */
[----:B------:R-:W-:-:S05]  /*29c0*/  IADD3 R61, PT, PT, R14, 0x66, RZ ;  /* 0x000000660e3d7810 */ /* 0x000fca0007ffe0ff */
[----:B------:R-:W-:Y:S01]  /*29d0*/  IMAD.WIDE.U32 R60, R61, 0x8, R10 ;  /* 0x000000083d3c7825 */ /* 0x000fe200078e000a */
        /* <DEDUP_REMOVED lines=16> */
[----:B------:R-:W-:-:S03]  /*2ae0*/  DADD R24, R24, R12 ;  /* 0x0000000018187229 */ /* 0x000fc6000000000c */
[----:B------:R0:W5:Y:S05]  /*2af0*/  LDG.E.64 R12, desc[UR6][R50.64] ;  /* 0x00000006320c7981 */ /* 0x00016a000c1e1b00 */
[----:B------:R-:W-:Y:S01]  /*2b00*/  DADD R24, R24, R20 ;  /* 0x0000000018187229 */ /* 0x000fe20000000014 */
[----:B------:R1:W5:Y:S07]  /*2b10*/  LDG.E.64 R20, desc[UR6][R58.64] ;  /* 0x000000063a147981 */ /* 0x00036e000c1e1b00 */
[----:B------:R-:W-:Y:S01]  /*2b20*/  DADD R56, R24, R22 ;  /* 0x0000000018387229 */ /* 0x000fe20000000016 */
[----:B------:R-:W-:Y:S01]  /*2b30*/  IADD3 R25, PT, PT, R14, 0x67, RZ ;  /* 0x000000670e197810 */ /* 0x000fe20007ffe0ff */
[----:B------:R1:W5:Y:S04]  /*2b40*/  LDG.E.64 R22, desc[UR6][R60.64] ;  /* 0x000000063c167981 */ /* 0x000368000c1e1b00 */
[----:B------:R-:W-:-:S04]  /*2b50*/  IMAD.WIDE.U32 R24, R25, 0x8, R10 ;  /* 0x0000000819187825 */ /* 0x000fc800078e000a */
[----:B0-----:R-:W-:Y:S02]  /*2b60*/  VIADD R51, R14, 0x68 ;  /* 0x000000680e337836 */ /* 0x001fe40000000000 */
[----:B------:R-:W5:Y:S02]  /*2b70*/  LDG.E.64 R24, desc[UR6][R24.64] ;  /* 0x0000000618187981 */ /* 0x000f64000c1e1b00 */
[----:B------:R-:W-:-:S06]  /*2b80*/  IMAD.WIDE.U32 R50, R51, 0x8, R10 ;  /* 0x0000000833327825 */ /* 0x000fcc00078e000a */
[----:B------:R-:W5:Y:S01]  /*2b90*/  LDG.E.64 R50, desc[UR6][R50.64] ;  /* 0x0000000632327981 */ /* 0x000f62000c1e1b00 */
[----:B-1----:R-:W-:-:S05]  /*2ba0*/  IADD3 R59, PT, PT, R14, 0x6b, RZ ;  /* 0x0000006b0e3b7810 */ /* 0x002fca0007ffe0ff */
[----:B------:R-:W-:-:S04]  /*2bb0*/  IMAD.WIDE.U32 R58, R59, 0x8, R10 ;  /* 0x000000083b3a7825 */ /* 0x000fc800078e000a */
        /* <DEDUP_REMOVED lines=9> */
[----:B------:R-:W-:Y:S02]  /*2c50*/  IMAD.WIDE.U32 R52, R53, 0x8, R10 ;  /* 0x0000000835347825 */ /* 0x000fe400078e000a */
[----:B-----5:R-:W-:-:S03]  /*2c60*/  DADD R54, R54, R12 ;  /* 0x0000000036367229 */ /* 0x020fc6000000000c */
[----:B------:R0:W3:Y:S05]  /*2c70*/  LDG.E.64 R12, desc[UR6][R52.64] ;  /* 0x00000006340c7981 */ /* 0x0000ea000c1e1b00 */
[----:B------:R-:W-:Y:S01]  /*2c80*/  DADD R54, R54, R20 ;  /* 0x0000000036367229 */ /* 0x000fe20000000014 */
[----:B------:R1:W4:Y:S01]  /*2c90*/  LDG.E.64 R20, desc[UR6][R58.64] ;  /* 0x000000063a147981 */ /* 0x000322000c1e1b00 */
[----:B------:R-:W-:-:S06]  /*2ca0*/  IADD3 R57, PT, PT, R14, 0x6d, RZ ;  /* 0x0000006d0e397810 */ /* 0x000fcc0007ffe0ff */
[----:B------:R-:W-:Y:S01]  /*2cb0*/  DADD R54, R54, R22 ;  /* 0x0000000036367229 */ /* 0x000fe20000000016 */
[----:B------:R-:W5:Y:S01]  /*2cc0*/  LDG.E.64 R22, desc[UR6][R60.64] ;  /* 0x000000063c167981 */ /* 0x000f62000c1e1b00 */
[----:B------:R-:W-:Y:S01]  /*2cd0*/  IMAD.WIDE.U32 R56, R57, 0x8, R10 ;  /* 0x0000000839387825 */ /* 0x000fe200078e000a */
[----:B0-----:R-:W-:-:S05]  /*2ce0*/  IADD3 R53, PT, PT, R14, 0x6e, RZ ;  /* 0x0000006e0e357810 */ /* 0x001fca0007ffe0ff */
[----:B------:R-:W-:Y:S01]  /*2cf0*/  DADD R54, R54, R24 ;  /* 0x0000000036367229 */ /* 0x000fe20000000018 */
[----:B------:R0:W5:Y:S01]  /*2d00*/  LDG.E.64 R24, desc[UR6][R56.64] ;  /* 0x0000000638187981 */ /* 0x000162000c1e1b00 */
[----:B------:R-:W-:Y:S01]  /*2d10*/  IMAD.WIDE.U32 R52, R53, 0x8, R10 ;  /* 0x0000000835347825 */ /* 0x000fe200078e000a */
[----:B-1----:R-:W-:-:S05]  /*2d20*/  IADD3 R59, PT, PT, R14, 0x6f, RZ ;  /* 0x0000006f0e3b7810 */ /* 0x002fca0007ffe0ff */
[----:B0-----:R-:W-:Y:S02]  /*2d30*/  DADD R56, R54, R50 ;  /* 0x0000000036387229 */ /* 0x001fe40000000032 */
[----:B------:R-:W5:Y:S01]  /*2d40*/  LDG.E.64 R54, desc[UR6][R52.64] ;  /* 0x0000000634367981 */ /* 0x000f62000c1e1b00 */
[----:B------:R-:W-:-:S04]  /*2d50*/  IMAD.WIDE.U32 R58, R59, 0x8, R10 ;  /* 0x000000083b3a7825 */ /* 0x000fc800078e000a */
[----:B------:R-:W-:Y:S01]  /*2d60*/  VIADD R51, R14, 0x70 ;  /* 0x000000700e337836 */ /* 0x000fe20000000000 */
[----:B------:R0:W5:Y:S03]  /*2d70*/  LDG.E.64 R52, desc[UR6][R58.64] ;  /* 0x000000063a347981 */ /* 0x000166000c1e1b00 */
[----:B------:R-:W-:-:S06]  /*2d80*/  IMAD.WIDE.U32 R50, R51, 0x8, R10 ;  /* 0x0000000833327825 */ /* 0x000fcc00078e000a */
[----:B------:R-:W5:Y:S01]  /*2d90*/  LDG.E.64 R50, desc[UR6][R50.64] ;  /* 0x0000000632327981 */ /* 0x000f62000c1e1b00 */
[----:B0-----:R-:W-:-:S05]  /*2da0*/  IADD3 R59, PT, PT, R14, 0x73, RZ ;  /* 0x000000730e3b7810 */ /* 0x001fca0007ffe0ff */
[----:B------:R-:W-:Y:S01]  /*2db0*/  IMAD.WIDE.U32 R58, R59, 0x8, R10 ;  /* 0x000000083b3a7825 */ /* 0x000fe200078e000a */
[----:B------:R-:W-:-:S05]  /*2dc0*/  IADD3 R61, PT, PT, R14, 0x75, RZ ;  /* 0x000000750e3d7810 */ /* 0x000fca0007ffe0ff */
        /* <DEDUP_REMOVED lines=9> */
[----:B-----5:R-:W-:-:S04]  /*2e60*/  DADD R20, R20, R22 ;  /* 0x0000000014147229 */ /* 0x020fc80000000016 */
[----:B------:R-:W3:Y:S01]  /*2e70*/  LDG.E.64 R16, desc[UR6][R16.64] ;  /* 0x0000000610107981 */ /* 0x000ee2000c1e1b00 */
[----:B------:R-:W-:-:S03]  /*2e80*/  VIADD R23, R14, 0x74 ;  /* 0x000000740e177836 */ /* 0x000fc60000000000 */
[----:B------:R-:W-:Y:S02]  /*2e90*/  DADD R24, R20, R24 ;  /* 0x0000000014187229 */ /* 0x000fe40000000018 */
[----:B------:R0:W4:Y:S01]  /*2ea0*/  LDG.E.64 R20, desc[UR6][R58.64] ;  /* 0x000000063a147981 */ /* 0x000122000c1e1b00 */
[----:B------:R-:W-:-:S05]  /*2eb0*/  IMAD.WIDE.U32 R22, R23, 0x8, R10 ;  /* 0x0000000817167825 */ /* 0x000fca00078e000a */
[----:B------:R-:W-:Y:S01]  /*2ec0*/  DADD R24, R24, R54 ;  /* 0x0000000018187229 */ /* 0x000fe20000000036 */
[----:B------:R-:W5:Y:S01]  /*2ed0*/  LDG.E.64 R22, desc[UR6][R22.64] ;  /* 0x0000000616167981 */ /* 0x000f62000c1e1b00 */
[----:B------:R-:W-:-:S06]  /*2ee0*/  IADD3 R55, PT, PT, R14, 0x76, RZ ;  /* 0x000000760e377810 */ /* 0x000fcc0007ffe0ff */
[----:B------:R-:W-:Y:S02]  /*2ef0*/  DADD R52, R24, R52 ;  /* 0x0000000018347229 */ /* 0x000fe40000000034 */
[----:B------:R1:W5:Y:S01]  /*2f00*/  LDG.E.64 R24, desc[UR6][R60.64] ;  /* 0x000000063c187981 */ /* 0x000362000c1e1b00 */
[----:B------:R-:W-:-:S05]  /*2f10*/  IMAD.WIDE.U32 R54, R55, 0x8, R10 ;  /* 0x0000000837367825 */ /* 0x000fca00078e000a */
[----:B------:R-:W-:Y:S01]  /*2f20*/  DADD R56, R52, R50 ;  /* 0x0000000034387229 */ /* 0x000fe20000000032 */
[----:B------:R-:W-:Y:S01]  /*2f30*/  IADD3 R53, PT, PT, R14, 0x77, RZ ;  /* 0x000000770e357810 */ /* 0x000fe20007ffe0ff */
[----:B------:R-:W5:Y:S04]  /*2f40*/  LDG.E.64 R50, desc[UR6][R54.64] ;  /* 0x0000000636327981 */ /* 0x000f68000c1e1b00 */
[----:B------:R-:W-:-:S04]  /*2f50*/  IMAD.WIDE.U32 R52, R53, 0x8, R10 ;  /* 0x0000000835347825 */ /* 0x000fc800078e000a */
[----:B0-----:R-:W-:Y:S02]  /*2f60*/  VIADD R59, R14, 0x78 ;  /* 0x000000780e3b7836 */ /* 0x001fe40000000000 */
[----:B------:R-:W5:Y:S02]  /*2f70*/  LDG.E.64 R52, desc[UR6][R52.64] ;  /* 0x0000000634347981 */ /* 0x000f64000c1e1b00 */
[----:B------:R-:W-:-:S05]  /*2f80*/  IMAD.WIDE.U32 R58, R59, 0x8, R10 ;  /* 0x000000083b3a7825 */ /* 0x000fca00078e000a */
[----:B------:R0:W5:Y:S01]  /*2f90*/  LDG.E.64 R54, desc[UR6][R58.64] ;  /* 0x000000063a367981 */ /* 0x000162000c1e1b00 */
[----:B-1----:R-:W-:-:S05]  /*2fa0*/  IADD3 R61, PT, PT, R14, 0x7d, RZ ;  /* 0x0000007d0e3d7810 */ /* 0x002fca0007ffe0ff */
        /* <DEDUP_REMOVED lines=9> */
[----:B-----5:R-:W-:Y:S01]  /*3040*/  DADD R20, R20, R22 ;  /* 0x0000000014147229 */ /* 0x020fe20000000016 */
[----:B------:R-:W-:-:S03]  /*3050*/  IADD3 R23, PT, PT, R14, 0x7b, RZ ;  /* 0x0000007b0e177810 */ /* 0x000fc60007ffe0ff */
[----:B------:R-:W3:Y:S02]  /*3060*/  LDG.E.64 R16, desc[UR6][R16.64] ;  /* 0x0000000610107981 */ /* 0x000ee4000c1e1b00 */
[--C-:B0-----:R-:W-:Y:S02]  /*3070*/  IMAD.WIDE.U32 R58, R23, 0x8, R10.reuse ;  /* 0x00000008173a7825 */ /* 0x101fe400078e000a */
[----:B------:R-:W-:Y:S02]  /*3080*/  DADD R24, R20, R24 ;  /* 0x0000000014187229 */ /* 0x000fe40000000018 */
[----:B------:R-:W-:Y:S01]  /*3090*/  VIADD R23, R14, 0x7c ;  /* 0x0000007c0e177836 */ /* 0x000fe20000000000 */
[----:B------:R0:W4:Y:S03]  /*30a0*/  LDG.E.64 R20, desc[UR6][R58.64] ;  /* 0x000000063a147981 */ /* 0x000126000c1e1b00 */
[----:B------:R-:W-:-:S02]  /*30b0*/  IMAD.WIDE.U32 R22, R23, 0x8, R10 ;  /* 0x0000000817167825 */ /* 0x000fc400078e000a */
[----:B------:R-:W-:-:S04]  /*30c0*/  DADD R24, R24, R50 ;  /* 0x0000000018187229 */ /* 0x000fc80000000032 */
[----:B------:R-:W5:Y:S01]  /*30d0*/  LDG.E.64 R22, desc[UR6][R22.64] ;  /* 0x0000000616167981 */ /* 0x000f62000c1e1b00 */
[----:B------:R-:W-:-:S03]  /*30e0*/  IADD3 R51, PT, PT, R14, 0x7e, RZ ;  /* 0x0000007e0e337810 */ /* 0x000fc60007ffe0ff */
[----:B------:R-:W-:Y:S02]  /*30f0*/  DADD R52, R24, R52 ;  /* 0x0000000018347229 */ /* 0x000fe40000000034 */
[----:B------:R-:W5:Y:S01]  /*3100*/  LDG.E.64 R24, desc[UR6][R60.64] ;  /* 0x000000063c187981 */ /* 0x000f62000c1e1b00 */
[----:B------:R-:W-:Y:S01]  /*3110*/  IMAD.WIDE.U32 R50, R51, 0x8, R10 ;  /* 0x0000000833327825 */ /* 0x000fe200078e000a */
[----:B0-----:R-:W-:-:S04]  /*3120*/  IADD3 R59, PT, PT, R14, 0x7f, RZ ;  /* 0x0000007f0e3b7810 */ /* 0x001fc80007ffe0ff */
[----:B------:R-:W-:Y:S01]  /*3130*/  DADD R56, R52, R54 ;  /* 0x0000000034387229 */ /* 0x000fe20000000036 */
        /* <DEDUP_REMOVED lines=31> */
[----:B------:R-:W5:Y:S01]  /*3330*/  LDG.E.64 R54, desc[UR6][R54.64] ;  /* 0x0000000636367981 */ /* 0x000f62000c1e1b00 */
[----:B------:R-:W-:-:S05]  /*3340*/  IADD3 R51, PT, PT, R14, 0x87, RZ ;  /* 0x000000870e337810 */ /* 0x000fca0007ffe0ff */
[----:B------:R-:W-:-:S04]  /*3350*/  IMAD.WIDE.U32 R50, R51, 0x8, R10 ;  /* 0x0000000833327825 */ /* 0x000fc800078e000a */
[----:B------:R-:W-:Y:S02]  /*3360*/  VIADD R53, R14, 0x88 ;  /* 0x000000880e357836 */ /* 0x000fe40000000000 */
[----:B------:R-:W5:Y:S02]  /*3370*/  LDG.E.64 R50, desc[UR6][R50.64] ;  /* 0x0000000632327981 */ /* 0x000f64000c1e1b00 */
[----:B------:R-:W-:-:S06]  /*3380*/  IMAD.WIDE.U32 R52, R53, 0x8, R10 ;  /* 0x0000000835347825 */ /* 0x000fcc00078e000a */
[----:B------:R-:W5:Y:S01]  /*3390*/  LDG.E.64 R52, desc[UR6][R52.64] ;  /* 0x0000000634347981 */ /* 0x000f62000c1e1b00 */
[----:B0-----:R-:W-:-:S05]  /*33a0*/  IADD3 R59, PT, PT, R14, 0x8b, RZ ;  /* 0x0000008b0e3b7810 */ /* 0x001fca0007ffe0ff */
[----:B------:R-:W-:Y:S01]  /*33b0*/  IMAD.WIDE.U32 R58, R59, 0x8, R10 ;  /* 0x000000083b3a7825 */ /* 0x000fe200078e000a */
        /* <DEDUP_REMOVED lines=20> */
[----:B------:R-:W5:Y:S01]  /*3500*/  LDG.E.64 R24, desc[UR6][R60.64] ;  /* 0x000000063c187981 */ /* 0x000f62000c1e1b00 */
[----:B------:R-:W-:Y:S01]  /*3510*/  IMAD.WIDE.U32 R54, R55, 0x8, R10 ;  /* 0x0000000837367825 */ /* 0x000fe200078e000a */
[----:B0-----:R-:W-:-:S04]  /*3520*/  IADD3 R59, PT, PT, R14, 0x8f, RZ ;  /* 0x0000008f0e3b7810 */ /* 0x001fc80007ffe0ff */
[----:B------:R-:W-:Y:S02]  /*3530*/  DADD R56, R50, R52 ;  /* 0x0000000032387229 */ /* 0x000fe40000000034 */
        /* <DEDUP_REMOVED lines=60> */
[----:B------:R1:W5:Y:S01]  /*3900*/  LDG.E.64 R24, desc[UR6][R60.64] ;  /* 0x000000063c187981 */ /* 0x000362000c1e1b00 */
[----:B------:R-:W-:-:S05]  /*3910*/  IMAD.WIDE.U32 R54, R55, 0x8, R10 ;  /* 0x0000000837367825 */ /* 0x000fca00078e000a */
[----:B------:R-:W-:Y:S01]  /*3920*/  DADD R56, R52, R50 ;  /* 0x0000000034387229 */ /* 0x000fe20000000032 */
[----:B------:R-:W5:Y:S01]  /*3930*/  LDG.E.64 R54, desc[UR6][R54.64] ;  /* 0x0000000636367981 */ /* 0x000f62000c1e1b00 */
[C---:B------:R-:W-:Y:S01]  /*3940*/  IADD3 R53, PT, PT, R14.reuse, 0x9f, RZ ;  /* 0x0000009f0e357810 */ /* 0x040fe20007ffe0ff */
[----:B------:R-:W-:-:S04]  /*3950*/  VIADD R51, R14, 0xa0 ;  /* 0x000000a00e337836 */ /* 0x000fc80000000000 */
[----:B------:R-:W-:-:S04]  /*3960*/  IMAD.WIDE.U32 R52, R53, 0x8, R10 ;  /* 0x0000000835347825 */ /* 0x000fc800078e000a */
[----:B------:R-:W-:Y:S02]  /*3970*/  IMAD.WIDE.U32 R50, R51, 0x8, R10 ;  /* 0x0000000833327825 */ /* 0x000fe400078e000a */
[----:B------:R-:W5:Y:S04]  /*3980*/  LDG.E.64 R52, desc[UR6][R52.64] ;  /* 0x0000000634347981 */ /* 0x000f68000c1e1b00 */
        /* <DEDUP_REMOVED lines=184> */
[----:B------:R-:W-:-:S05]  /*4510*/  IMAD.WIDE.U32 R54, R55, 0x8, R10 ;  /* 0x0000000837367825 */ /* 0x000fca00078e000a */
[----:B------:R-:W-:Y:S01]  /*4520*/  DADD R56, R52, R50 ;  /* 0x0000000034387229 */ /* 0x000fe20000000032 */
[----:B------:R-:W5:Y:S01]  /*4530*/  LDG.E.64 R54, desc[UR6][R54.64] ;  /* 0x0000000636367981 */ /* 0x000f62000c1e1b00 */
[C---:B------:R-:W-:Y:S01]  /*4540*/  IADD3 R53, PT, PT, R14.reuse, 0xcf, RZ ;  /* 0x000000cf0e357810 */ /* 0x040fe20007ffe0ff */
[----:B------:R-:W-:-:S04]  /*4550*/  VIADD R51, R14, 0xd0 ;  /* 0x000000d00e337836 */ /* 0x000fc80000000000 */
[----:B------:R-:W-:Y:S01]  /*4560*/  IMAD.WIDE.U32 R52, R53, 0x8, R10 ;  /* 0x0000000835347825 */ /* 0x000fe200078e000a */
[----:B0-----:R-:W-:-:S03]  /*4570*/  IADD3 R59, PT, PT, R14, 0xd1, RZ ;  /* 0x000000d10e3b7810 */ /* 0x001fc60007ffe0ff */
[--C-:B------:R-:W-:Y:S02]  /*4580*/  IMAD.WIDE.U32 R50, R51, 0x8, R10.reuse ;  /* 0x0000000833327825 */ /* 0x100fe400078e000a */
[----:B------:R-:W5:Y:S02]  /*4590*/  LDG.E.64 R52, desc[UR6][R52.64] ;  /* 0x0000000634347981 */ /* 0x000f64000c1e1b00 */
[----:B------:R-:W-:Y:S02]  /*45a0*/  IMAD.WIDE.U32 R10, R59, 0x8, R10 ;  /* 0x000000083b0a7825 */ /* 0x000fe400078e000a */
[----:B------:R-:W5:Y:S04]  /*45b0*/  LDG.E.64 R50, desc[UR6][R50.64] ;  /* 0x0000000632327981 */ /* 0x000f68000c1e1b00 */
[----:B------:R-:W5:Y:S01]  /*45c0*/  LDG.E.64 R10, desc[UR6][R10.64] ;  /* 0x000000060a0a7981 */ /* 0x000f62000c1e1b00 */
[----:B------:R-:W-:Y:S01]  /*45d0*/  FSETP.GEU.AND P1, PT, |R19|, 6.5827683646048100446e-37, PT ;  /* 0x036000001300780b */ /* 0x000fe20003f2e200 */
[----:B--2---:R-:W-:-:S08]  /*45e0*/  DADD R12, R56, R12 ;  /* 0x00000000380c7229 */ /* 0x004fd0000000000c */
[----:B---3--:R-:W-:-:S08]  /*45f0*/  DADD R12, R12, R16 ;  /* 0x000000000c0c7229 */ /* 0x008fd00000000010 */
[----:B----4-:R-:W-:-:S08]  /*4600*/  DADD R12, R12, R20 ;  /* 0x000000000c0c7229 */ /* 0x010fd00000000014 */
[----:B-----5:R-:W-:-:S08]  /*4610*/  DADD R12, R12, R22 ;  /* 0x000000000c0c7229 */ /* 0x020fd00000000016 */
[----:B------:R-:W-:-:S08]  /*4620*/  DADD R12, R12, R24 ;  /* 0x000000000c0c7229 */ /* 0x000fd00000000018 */
[----:B------:R-:W-:-:S08]  /*4630*/  DADD R12, R12, R54 ;  /* 0x000000000c0c7229 */ /* 0x000fd00000000036 */
[----:B------:R-:W-:-:S08]  /*4640*/  DADD R12, R12, R52 ;  /* 0x000000000c0c7229 */ /* 0x000fd00000000034 */
[----:B------:R-:W-:-:S08]  /*4650*/  DADD R24, R50, R12 ;  /* 0x0000000032187229 */ /* 0x000fd0000000000c */
[----:B------:R-:W-:-:S06]  /*4660*/  DADD R24, R24, R10 ;  /* 0x0000000018187229 */ /* 0x000fcc000000000a */
[----:B------:R-:W0:Y:S01]  /*4670*/  MUFU.RCP64H R13, R25 ;  /* 0x00000019000d7308 */ /* 0x000e220000001800 */
[----:B------:R-:W-:-:S06]  /*4680*/  MOV R12, 0x1 ;  /* 0x00000001000c7802 */ /* 0x000fcc0000000f00 */
[----:B0-----:R-:W-:-:S08]  /*4690*/  DFMA R10, -R24, R12, 1 ;  /* 0x3ff00000180a742b */ /* 0x001fd0000000010c */
[----:B------:R-:W-:-:S08]  /*46a0*/  DFMA R10, R10, R10, R10 ;  /* 0x0000000a0a0a722b */ /* 0x000fd0000000000a */
[----:B------:R-:W-:-:S08]  /*46b0*/  DFMA R10, R12, R10, R12 ;  /* 0x0000000a0c0a722b */ /* 0x000fd0000000000c */
[----:B------:R-:W-:-:S08]  /*46c0*/  DFMA R12, -R24, R10, 1 ;  /* 0x3ff00000180c742b */ /* 0x000fd0000000010a */
[----:B------:R-:W-:-:S08]  /*46d0*/  DFMA R12, R10, R12, R10 ;  /* 0x0000000c0a0c722b */ /* 0x000fd0000000000a */
[----:B------:R-:W-:-:S08]  /*46e0*/  DMUL R10, R18, R12 ;  /* 0x0000000c120a7228 */ /* 0x000fd00000000000 */
[----:B------:R-:W-:-:S08]  /*46f0*/  DFMA R16, -R24, R10, R18 ;  /* 0x0000000a1810722b */ /* 0x000fd00000000112 */
[----:B------:R-:W-:-:S10]  /*4700*/  DFMA R12, R12, R16, R10 ;  /* 0x000000100c0c722b */ /* 0x000fd4000000000a */
[----:B------:R-:W-:-:S05]  /*4710*/  FFMA R10, RZ, R25, R13 ;  /* 0x00000019ff0a7223 */ /* 0x000fca000000000d */
[----:B------:R-:W-:-:S13]  /*4720*/  FSETP.GT.AND P0, PT, |R10|, 1.469367938527859385e-39, PT ;  /* 0x001000000a00780b */ /* 0x000fda0003f04200 */
[----:B------:R-:W-:Y:S05]  /*4730*/  @P0 BRA P1, `(.L_x_11) ;  /* 0x0000000000180947 */ /* 0x000fea0000800000 */
[----:B------:R-:W-:Y:S01]  /*4740*/  MOV R20, R24 ;  /* 0x0000001800147202 */ /* 0x000fe20000000f00 */
[----:B------:R-:W-:Y:S01]  /*4750*/  IMAD.MOV.U32 R21, RZ, RZ, R25 ;  /* 0x000000ffff157224 */ /* 0x000fe200078e0019 */
[----:B------:R-:W-:-:S07]  /*4760*/  MOV R16, 0x4780 ;  /* 0x0000478000107802 */ /* 0x000fce0000000f00 */
[----:B------:R-:W-:Y:S05]  /*4770*/  CALL.REL.NOINC `($__internal_0_$__cuda_sm20_div_rn_f64_full) ;  /* 0x0000000c00547944 */ /* 0x000fea0003c00000 */
[----:B------:R-:W-:Y:S02]  /*4780*/  MOV R12, R52 ;  /* 0x00000034000c7202 */ /* 0x000fe40000000f00 */
[----:B------:R-:W-:-:S07]  /*4790*/  MOV R13, R53 ;  /* 0x00000035000d7202 */ /* 0x000fce0000000f00 */
.L_x_11:
[----:B------:R-:W0:Y:S01]  /*47a0*/  MUFU.RCP64H R11, R25 ;  /* 0x00000019000b7308 */ /* 0x000e220000001800 */
[----:B------:R-:W-:Y:S02]  /*47b0*/  MOV R10, 0x1 ;  /* 0x00000001000a7802 */ /* 0x000fe40000000f00 */
[----:B------:R-:W-:-:S04]  /*47c0*/  FSETP.GEU.AND P1, PT, |R9|, 6.5827683646048100446e-37, PT ;  /* 0x036000000900780b */ /* 0x000fc80003f2e200 */
        /* <DEDUP_REMOVED lines=11> */
[----:B------:R-:W-:Y:S01]  /*4880*/  IMAD.MOV.U32 R18, RZ, RZ, R8 ;  /* 0x000000ffff127224 */ /* 0x000fe200078e0008 */
[----:B------:R-:W-:Y:S02]  /*4890*/  MOV R19, R9 ;  /* 0x0000000900137202 */ /* 0x000fe40000000f00 */
[----:B------:R-:W-:Y:S02]  /*48a0*/  MOV R20, R24 ;  /* 0x0000001800147202 */ /* 0x000fe40000000f00 */
[----:B------:R-:W-:Y:S02]  /*48b0*/  MOV R21, R25 ;  /* 0x0000001900157202 */ /* 0x000fe40000000f00 */
[----:B------:R-:W-:-:S07]  /*48c0*/  MOV R16, 0x48e0 ;  /* 0x000048e000107802 */ /* 0x000fce0000000f00 */
[----:B------:R-:W-:Y:S05]  /*48d0*/  CALL.REL.NOINC `($__internal_0_$__cuda_sm20_div_rn_f64_full) ;  /* 0x0000000800fc7944 */ /* 0x000fea0003c00000 */
[----:B------:R-:W-:Y:S01]  /*48e0*/  IMAD.MOV.U32 R10, RZ, RZ, R52 ;  /* 0x000000ffff0a7224 */ /* 0x000fe200078e0034 */
[----:B------:R-:W-:-:S07]  /*48f0*/  MOV R11, R53 ;  /* 0x00000035000b7202 */ /* 0x000fce0000000f00 */
.L_x_12:
        /* <DEDUP_REMOVED lines=16> */
[----:B------:R-:W-:Y:S02]  /*4a00*/  MOV R20, R24 ;  /* 0x0000001800147202 */ /* 0x000fe40000000f00 */
[----:B------:R-:W-:Y:S02]  /*4a10*/  MOV R21, R25 ;  /* 0x0000001900157202 */ /* 0x000fe40000000f00 */
[----:B------:R-:W-:-:S07]  /*4a20*/  MOV R16, 0x4a40 ;  /* 0x00004a4000107802 */ /* 0x000fce0000000f00 */
[----:B------:R-:W-:Y:S05]  /*4a30*/  CALL.REL.NOINC `($__internal_0_$__cuda_sm20_div_rn_f64_full) ;  /* 0x0000000800a47944 */ /* 0x000fea0003c00000 */
[----:B------:R-:W-:Y:S01]  /*4a40*/  MOV R8, R52 ;  /* 0x0000003400087202 */ /* 0x000fe20000000f00 */
[----:B------:R-:W-:-:S07]  /*4a50*/  IMAD.MOV.U32 R9, RZ, RZ, R53 ;  /* 0x000000ffff097224 */ /* 0x000fce00078e0035 */
.L_x_13:
        /* <DEDUP_REMOVED lines=20> */
[----:B------:R-:W-:Y:S02]  /*4ba0*/  MOV R6, R52 ;  /* 0x0000003400067202 */ /* 0x000fe40000000f00 */
[----:B------:R-:W-:-:S07]  /*4bb0*/  MOV R7, R53 ;  /* 0x0000003500077202 */ /* 0x000fce0000000f00 */
.L_x_14:
[----:B------:R-:W0:Y:S01]  /*4bc0*/  MUFU.RCP64H R5, R25 ;  /* 0x0000001900057308 */ /* 0x000e220000001800 */
[----:B------:R-:W-:Y:S01]  /*4bd0*/  IMAD.MOV.U32 R4, RZ, RZ, 0x1 ;  /* 0x00000001ff047424 */ /* 0x000fe200078e00ff */
[----:B------:R-:W-:-:S05]  /*4be0*/  FSETP.GEU.AND P1, PT, |R3|, 6.5827683646048100446e-37, PT ;  /* 0x036000000300780b */ /* 0x000fca0003f2e200 */
        /* <DEDUP_REMOVED lines=19> */
.L_x_15:
        /* <DEDUP_REMOVED lines=22> */
.L_x_16:
        /* <DEDUP_REMOVED lines=22> */
.L_x_17:
[----:B------:R-:W-:Y:S04]  /*4fe0*/  STG.E.64 desc[UR6][R48.64], RZ ;  /* 0x000000ff30007986 */ /* 0x000fe8000c101b06 */
[----:B------:R-:W2:Y:S02]  /*4ff0*/  LDG.E.64 R18, desc[UR6][R32.64] ;  /* 0x0000000620127981 */ /* 0x000ea4000c1e1b00 */
[----:B--2---:R-:W-:-:S08]  /*5000*/  DADD R18, -R18, R12 ;  /* 0x0000000012127229 */ /* 0x004fd0000000010c */
[----:B------:R-:W-:-:S07]  /*5010*/  DMUL R18, R18, R18 ;  /* 0x0000001212127228 */ /* 0x000fce0000000000 */
[----:B------:R-:W-:Y:S04]  /*5020*/  STG.E.64 desc[UR6][R48.64], R18 ;  /* 0x0000001230007986 */ /* 0x000fe8000c101b06 */
[----:B------:R-:W2:Y:S04]  /*5030*/  LDG.E.64 R20, desc[UR6][R32.64+0x8] ;  /* 0x0000080620147981 */ /* 0x000ea8000c1e1b00 */
[----:B------:R0:W-:Y:S04]  /*5040*/  STG.E.64 desc[UR6][R32.64], R12 ;  /* 0x0000000c20007986 */ /* 0x0001e8000c101b06 */
[----:B------:R-:W3:Y:S01]  /*5050*/  LDG.E.64 R22, desc[UR6][R48.64] ;  /* 0x0000000630167981 */ /* 0x000ee2000c1e1b00 */
[----:B--2---:R-:W-:-:S08]  /*5060*/  DADD R20, -R20, R10 ;  /* 0x0000000014147229 */ /* 0x004fd0000000010a */
[----:B---3--:R-:W-:-:S07]  /*5070*/  DFMA R22, R20, R20, R22 ;  /* 0x000000141416722b */ /* 0x008fce0000000016 */
[----:B------:R-:W-:Y:S04]  /*5080*/  STG.E.64 desc[UR6][R48.64], R22 ;  /* 0x0000001630007986 */ /* 0x000fe8000c101b06 */
[----:B------:R-:W2:Y:S04]  /*5090*/  LDG.E.64 R20, desc[UR6][R32.64+0x10] ;  /* 0x0000100620147981 */ /* 0x000ea8000c1e1b00 */
[----:B------:R1:W-:Y:S04]  /*50a0*/  STG.E.64 desc[UR6][R32.64+0x8], R10 ;  /* 0x0000080a20007986 */ /* 0x0003e8000c101b06 */
[----:B------:R-:W3:Y:S01]  /*50b0*/  LDG.E.64 R24, desc[UR6][R48.64] ;  /* 0x0000000630187981 */ /* 0x000ee2000c1e1b00 */
[----:B--2---:R-:W-:-:S08]  /*50c0*/  DADD R20, -R20, R8 ;  /* 0x0000000014147229 */ /* 0x004fd00000000108 */
[----:B---3--:R-:W-:-:S07]  /*50d0*/  DFMA R24, R20, R20, R24 ;  /* 0x000000141418722b */ /* 0x008fce0000000018 */
[----:B------:R-:W-:Y:S04]  /*50e0*/  STG.E.64 desc[UR6][R48.64], R24 ;  /* 0x0000001830007986 */ /* 0x000fe8000c101b06 */
[----:B0-----:R-:W2:Y:S04]  /*50f0*/  LDG.E.64 R12, desc[UR6][R32.64+0x18] ;  /* 0x00001806200c7981 */ /* 0x001ea8000c1e1b00 */
[----:B------:R0:W-:Y:S04]  /*5100*/  STG.E.64 desc[UR6][R32.64+0x10], R8 ;  /* 0x0000100820007986 */ /* 0x0001e8000c101b06 */
[----:B------:R-:W3:Y:S01]  /*5110*/  LDG.E.64 R18, desc[UR6][R48.64] ;  /* 0x0000000630127981 */ /* 0x000ee2000c1e1b00 */
[----:B--2---:R-:W-:-:S08]  /*5120*/  DADD R12, -R12, R6 ;  /* 0x000000000c0c7229 */ /* 0x004fd00000000106 */
[----:B---3--:R-:W-:-:S07]  /*5130*/  DFMA R18, R12, R12, R18 ;  /* 0x0000000c0c12722b */ /* 0x008fce0000000012 */
[----:B------:R-:W-:Y:S04]  /*5140*/  STG.E.64 desc[UR6][R48.64], R18 ;  /* 0x0000001230007986 */ /* 0x000fe8000c101b06 */
[----:B-1----:R-:W2:Y:S04]  /*5150*/  LDG.E.64 R10, desc[UR6][R32.64+0x20] ;  /* 0x00002006200a7981 */ /* 0x002ea8000c1e1b00 */
[----:B------:R1:W-:Y:S04]  /*5160*/  STG.E.64 desc[UR6][R32.64+0x18], R6 ;  /* 0x0000180620007986 */ /* 0x0003e8000c101b06 */
[----:B------:R-:W3:Y:S01]  /*5170*/  LDG.E.64 R12, desc[UR6][R48.64] ;  /* 0x00000006300c7981 */ /* 0x000ee2000c1e1b00 */
[----:B--2---:R-:W-:-:S08]  /*5180*/  DADD R10, -R10, R4 ;  /* 0x000000000a0a7229 */ /* 0x004fd00000000104 */
[----:B---3--:R-:W-:-:S07]  /*5190*/  DFMA R12, R10, R10, R12 ;  /* 0x0000000a0a0c722b */ /* 0x008fce000000000c */
[----:B------:R-:W-:Y:S04]  /*51a0*/  STG.E.64 desc[UR6][R48.64], R12 ;  /* 0x0000000c30007986 */ /* 0x000fe8000c101b06 */
[----:B0-----:R-:W2:Y:S04]  /*51b0*/  LDG.E.64 R8, desc[UR6][R32.64+0x28] ;  /* 0x0000280620087981 */ /* 0x001ea8000c1e1b00 */
[----:B------:R-:W-:Y:S04]  /*51c0*/  STG.E.64 desc[UR6][R32.64+0x20], R4 ;  /* 0x0000200420007986 */ /* 0x000fe8000c101b06 */
        /* <DEDUP_REMOVED lines=9> */
[----:B------:R1:W-:Y:S04]  /*5260*/  STG.E.64 desc[UR6][R48.64], R8 ;  /* 0x0000000830007986 */ /* 0x0003e8000c101b06 */
[----:B------:R2:W-:Y:S04]  /*5270*/  STG.E.64 desc[UR6][R32.64+0x30], R16 ;  /* 0x0000301020007986 */ /* 0x0005e8000c101b06 */
[----:B------:R-:W3:Y:S01]  /*5280*/  LDG.E.64 R6, desc[UR6][R48.64] ;  /* 0x0000000630067981 */ /* 0x000ee2000c1e1b00 */
[----:B0-----:R-:W-:Y:S02]  /*5290*/  MOV R2, 0x0 ;  /* 0x0000000000027802 */ /* 0x001fe40000000f00 */
[----:B------:R-:W-:Y:S01]  /*52a0*/  MOV R3, 0x3fd80000 ;  /* 0x3fd8000000037802 */ /* 0x000fe20000000f00 */
[----:B---3--:R-:W0:Y:S01]  /*52b0*/  MUFU.RSQ64H R5, R7 ;  /* 0x0000000700057308 */ /* 0x008e220000001c00 */
[----:B------:R-:W-:-:S04]  /*52c0*/  IADD3 R4, PT, PT, R7, -0x3500000, RZ ;  /* 0xfcb0000007047810 */ /* 0x000fc80007ffe0ff */
[----:B------:R-:W-:Y:S02]  /*52d0*/  ISETP.GE.U32.AND P0, PT, R4, 0x7ca00000, PT ;  /* 0x7ca000000400780c */ /* 0x000fe40003f06070 */
[----:B0-----:R-:W-:-:S08]  /*52e0*/  DMUL R10, R4, R4 ;  /* 0x00000004040a7228 */ /* 0x001fd00000000000 */
[----:B------:R-:W-:-:S08]  /*52f0*/  DFMA R10, R6, -R10, 1 ;  /* 0x3ff00000060a742b */ /* 0x000fd0000000080a */
[----:B------:R-:W-:Y:S02]  /*5300*/  DFMA R2, R10, R2, 0.5 ;  /* 0x3fe000000a02742b */ /* 0x000fe40000000002 */
[----:B------:R-:W-:-:S08]  /*5310*/  DMUL R10, R4, R10 ;  /* 0x0000000a040a7228 */ /* 0x000fd00000000000 */
[----:B------:R-:W-:-:S08]  /*5320*/  DFMA R2, R2, R10, R4 ;  /* 0x0000000a0202722b */ /* 0x000fd00000000004 */
[----:B-1----:R-:W-:Y:S02]  /*5330*/  DMUL R8, R6, R2 ;  /* 0x0000000206087228 */ /* 0x002fe40000000000 */
[----:B--2---:R-:W-:Y:S01]  /*5340*/  VIADD R17, R3, 0xfff00000 ;  /* 0xfff0000003117836 */ /* 0x004fe20000000000 */
[----:B------:R-:W-:-:S05]  /*5350*/  MOV R16, R2 ;  /* 0x0000000200107202 */ /* 0x000fca0000000f00 */
[----:B------:R-:W-:-:S08]  /*5360*/  DFMA R10, R8, -R8, R6 ;  /* 0x80000008080a722b */ /* 0x000fd00000000006 */
[----:B------:R-:W-:Y:S01]  /*5370*/  DFMA R12, R10, R16, R8 ;  /* 0x000000100a0c722b */ /* 0x000fe20000000008 */
[----:B------:R-:W-:Y:S10]  /*5380*/  @!P0 BRA `(.L_x_18) ;  /* 0x00000000002c8947 */ /* 0x000ff40003800000 */
[----:B------:R-:W-:Y:S01]  /*5390*/  MOV R20, R8 ;  /* 0x0000000800147202 */ /* 0x000fe20000000f00 */
[----:B------:R-:W-:Y:S01]  /*53a0*/  IMAD.MOV.U32 R12, RZ, RZ, R7 ;  /* 0x000000ffff0c7224 */ /* 0x000fe200078e0007 */
[----:B------:R-:W-:Y:S01]  /*53b0*/  MOV R8, R4 ;  /* 0x0000000400087202 */ /* 0x000fe20000000f00 */
[----:B------:R-:W-:Y:S01]  /*53c0*/  IMAD.MOV.U32 R21, RZ, RZ, R9 ;  /* 0x000000ffff157224 */ /* 0x000fe200078e0009 */
[----:B------:R-:W-:Y:S02]  /*53d0*/  MOV R18, R2 ;  /* 0x0000000200127202 */ /* 0x000fe40000000f00 */
[----:B------:R-:W-:Y:S02]  /*53e0*/  MOV R5, R6 ;  /* 0x0000000600057202 */ /* 0x000fe40000000f00 */
[----:B------:R-:W-:Y:S02]  /*53f0*/  MOV R16, R10 ;  /* 0x0000000a00107202 */ /* 0x000fe40000000f00 */
[----:B------:R-:W-:-:S02]  /*5400*/  MOV R13, R11 ;  /* 0x0000000b000d7202 */ /* 0x000fc40000000f00 */
[----:B------:R-:W-:Y:S02]  /*5410*/  MOV R19, R17 ;  /* 0x0000001100137202 */ /* 0x000fe40000000f00 */
[----:B------:R-:W-:-:S07]  /*5420*/  MOV R4, 0x5440 ;  /* 0x0000544000047802 */ /* 0x000fce0000000f00 */
[----:B------:R-:W-:Y:S05]  /*5430*/  CALL.REL.NOINC `($__internal_1_$__cuda_sm20_dsqrt_rn_f64_mediumpath_v1) ;  /* 0x00000004008c7944 */ /* 0x000fea0003c00000 */
.L_x_18:
[----:B------:R2:W-:Y:S02]  /*5440*/  STG.E.64 desc[UR6][R48.64], R12 ;  /* 0x0000000c30007986 */ /* 0x0005e4000c101b06 */
.L_x_9:
[----:B------:R-:W-:Y:S05]  /*5450*/  BSYNC.RECONVERGENT B0 ;  /* 0x0000000000007941 */ /* 0x000fea0003800200 */
.L_x_8:
[----:B------:R-:W-:Y:S06]  /*5460*/  BAR.SYNC.DEFER_BLOCKING 0x0 ;  /* 0x0000000000007b1d */ /* 0x000fec0000010000 */
[----:B0-----:R-:W3:Y:S01]  /*5470*/  LDG.E.64 R2, desc[UR6][R48.64] ;  /* 0x0000000630027981 */ /* 0x001ee2000c1e1b00 */
[----:B------:R-:W-:Y:S01]  /*5480*/  UMOV UR4, 0xeb1c432d ;  /* 0xeb1c432d00047882 */ /* 0x000fe20000000000 */
[----:B------:R-:W-:Y:S02]  /*5490*/  UMOV UR5, 0x3f1a36e2 ;  /* 0x3f1a36e200057882 */ /* 0x000fe40000000000 */
[----:B---3--:R-:W-:-:S14]  /*54a0*/  DSETP.GT.AND P0, PT, R2, UR4, PT ;  /* 0x0000000402007e2a */ /* 0x008fdc000bf04000 */
[----:B------:R-:W-:Y:S05]  /*54b0*/  @P0 BRA `(.L_x_19) ;  /* 0xffffffac00500947 */ /* 0x000fea000383ffff */
[----:B------:R-:W-:Y:S05]  /*54c0*/  EXIT ;  /* 0x000000000000794d */ /* 0x000fea0003800000 */
        .weak           $__internal_0_$__cuda_sm20_div_rn_f64_full
        .type           $__internal_0_$__cuda_sm20_div_rn_f64_full,@function
        .size           $__internal_0_$__cuda_sm20_div_rn_f64_full,($__internal_1_$__cuda_sm20_dsqrt_rn_f64_mediumpath_v1 - $__internal_0_$__cuda_sm20_div_rn_f64_full)
$__internal_0_$__cuda_sm20_div_rn_f64_full:
[C---:B------:R-:W-:Y:S01]  /*54d0*/  FSETP.GEU.AND P0, PT, |R21|.reuse, 1.469367938527859385e-39, PT ;  /* 0x001000001500780b */ /* 0x040fe20003f0e200 */
[----:B------:R-:W-:Y:S01]  /*54e0*/  IMAD.MOV.U32 R56, RZ, RZ, 0x1 ;  /* 0x00000001ff387424 */ /* 0x000fe200078e00ff */
[----:B------:R-:W-:Y:S01]  /*54f0*/  LOP3.LUT R22, R21, 0x800fffff, RZ, 0xc0, !PT ;  /* 0x800fffff15167812 */ /* 0x000fe200078ec0ff */
[----:B------:R-:W-:Y:S01]  /*5500*/  BSSY.RECONVERGENT B2, `(.L_x_20) ;  /* 0x0000054000027945 */ /* 0x000fe20003800200 */
[C---:B------:R-:W-:Y:S02]  /*5510*/  FSETP.GEU.AND P2, PT, |R19|.reuse, 1.469367938527859385e-39, PT ;  /* 0x001000001300780b */ /* 0x040fe40003f4e200 */
[----:B------:R-:W-:Y:S02]  /*5520*/  LOP3.LUT R23, R22, 0x3ff00000, RZ, 0xfc, !PT ;  /* 0x3ff0000016177812 */ /* 0x000fe400078efcff */
[----:B------:R-:W-:Y:S02]  /*5530*/  MOV R22, R20 ;  /* 0x0000001400167202 */ /* 0x000fe40000000f00 */
[----:B------:R-:W-:-:S02]  /*5540*/  LOP3.LUT R17, R19, 0x7ff00000, RZ, 0xc0, !PT ;  /* 0x7ff0000013117812 */ /* 0x000fc400078ec0ff */
[----:B------:R-:W-:Y:S01]  /*5550*/  MOV R58, 0x1ca00000 ;  /* 0x1ca00000003a7802 */ /* 0x000fe20000000f00 */
[----:B------:R-:W-:Y:S01]  /*5560*/  @!P0 DMUL R22, R20, 8.98846567431157953865e+307 ;  /* 0x7fe0000014168828 */ /* 0x000fe20000000000 */
[C---:B------:R-:W-:Y:S01]  /*5570*/  LOP3.LUT R60, R21.reuse, 0x7ff00000, RZ, 0xc0, !PT ;  /* 0x7ff00000153c7812 */ /* 0x040fe200078ec0ff */
[----:B------:R-:W-:Y:S02]  /*5580*/  IMAD.MOV.U32 R59, RZ, RZ, R17 ;  /* 0x000000ffff3b7224 */ /* 0x000fe400078e0011 */
[----:B------:R-:W-:Y:S02]  /*5590*/  @!P2 LOP3.LUT R50, R21, 0x7ff00000, RZ, 0xc0, !PT ;  /* 0x7ff000001532a812 */ /* 0x000fe400078ec0ff */
[----:B------:R-:W0:Y:S01]  /*55a0*/  MUFU.RCP64H R57, R23 ;  /* 0x0000001700397308 */ /* 0x000e220000001800 */
[C---:B------:R-:W-:Y:S02]  /*55b0*/  ISETP.GE.U32.AND P1, PT, R17.reuse, R60, PT ;  /* 0x0000003c1100720c */ /* 0x040fe40003f26070 */
[----:B------:R-:W-:-:S02]  /*55c0*/  @!P2 ISETP.GE.U32.AND P3, PT, R17, R50, PT ;  /* 0x000000321100a20c */ /* 0x000fc40003f66070 */
[C---:B------:R-:W-:Y:S02]  /*55d0*/  SEL R51, R58.reuse, 0x63400000, !P1 ;  /* 0x634000003a337807 */ /* 0x040fe40004800000 */
[----:B------:R-:W-:Y:S02]  /*55e0*/  @!P2 SEL R53, R58, 0x63400000, !P3 ;  /* 0x634000003a35a807 */ /* 0x000fe40005800000 */
[--C-:B------:R-:W-:Y:S02]  /*55f0*/  LOP3.LUT R51, R51, 0x800fffff, R19.reuse, 0xf8, !PT ;  /* 0x800fffff33337812 */ /* 0x100fe400078ef813 */
[----:B------:R-:W-:Y:S02]  /*5600*/  @!P2 LOP3.LUT R50, R53, 0x80000000, R19, 0xf8, !PT ;  /* 0x800000003532a812 */ /* 0x000fe400078ef813 */
[----:B------:R-:W-:Y:S01]  /*5610*/  @!P0 LOP3.LUT R60, R23, 0x7ff00000, RZ, 0xc0, !PT ;  /* 0x7ff00000173c8812 */ /* 0x000fe200078ec0ff */
[----:B0-----:R-:W-:-:S03]  /*5620*/  DFMA R54, R56, -R22, 1 ;  /* 0x3ff000003836742b */ /* 0x001fc60000000816 */
[----:B------:R-:W-:-:S05]  /*5630*/  IADD3 R61, PT, PT, R60, -0x1, RZ ;  /* 0xffffffff3c3d7810 */ /* 0x000fca0007ffe0ff */
[----:B------:R-:W-:-:S08]  /*5640*/  DFMA R54, R54, R54, R54 ;  /* 0x000000363636722b */ /* 0x000fd00000000036 */
[----:B------:R-:W-:Y:S01]  /*5650*/  DFMA R54, R56, R54, R56 ;  /* 0x000000363836722b */ /* 0x000fe20000000038 */
[----:B------:R-:W-:Y:S02]  /*5660*/  @!P2 LOP3.LUT R57, R50, 0x100000, RZ, 0xfc, !PT ;  /* 0x001000003239a812 */ /* 0x000fe400078efcff */
[----:B------:R-:W-:Y:S02]  /*5670*/  MOV R50, R18 ;  /* 0x0000001200327202 */ /* 0x000fe40000000f00 */
[----:B------:R-:W-:-:S03]  /*5680*/  @!P2 MOV R56, RZ ;  /* 0x000000ff0038a202 */ /* 0x000fc60000000f00 */
[----:B------:R-:W-:-:S03]  /*5690*/  DFMA R52, R54, -R22, 1 ;  /* 0x3ff000003634742b */ /* 0x000fc60000000816 */
[----:B------:R-:W-:-:S05]  /*56a0*/  @!P2 DFMA R50, R50, 2, -R56 ;  /* 0x400000003232a82b */ /* 0x000fca0000000838 */
[----:B------:R-:W-:-:S05]  /*56b0*/  DFMA R52, R54, R52, R54 ;  /* 0x000000343634722b */ /* 0x000fca0000000036 */
[----:B------:R-:W-:-:S03]  /*56c0*/  @!P2 LOP3.LUT R59, R51, 0x7ff00000, RZ, 0xc0, !PT ;  /* 0x7ff00000333ba812 */ /* 0x000fc600078ec0ff */
[----:B------:R-:W-:Y:S01]  /*56d0*/  DMUL R54, R52, R50 ;  /* 0x0000003234367228 */ /* 0x000fe20000000000 */
[----:B------:R-:W-:-:S04]  /*56e0*/  IADD3 R56, PT, PT, R59, -0x1, RZ ;  /* 0xffffffff3b387810 */ /* 0x000fc80007ffe0ff */
[----:B------:R-:W-:-:S03]  /*56f0*/  ISETP.GT.U32.AND P0, PT, R56, 0x7feffffe, PT ;  /* 0x7feffffe3800780c */ /* 0x000fc60003f04070 */
[----:B------:R-:W-:Y:S01]  /*5700*/  DFMA R56, R54, -R22, R50 ;  /* 0x800000163638722b */ /* 0x000fe20000000032 */
[----:B------:R-:W-:-:S07]  /*5710*/  ISETP.GT.U32.OR P0, PT, R61, 0x7feffffe, P0 ;  /* 0x7feffffe3d00780c */ /* 0x000fce0000704470 */
[----:B------:R-:W-:-:S06]  /*5720*/  DFMA R56, R52, R56, R54 ;  /* 0x000000383438722b */ /* 0x000fcc0000000036 */
[----:B------:R-:W-:Y:S05]  /*5730*/  @P0 BRA `(.L_x_21) ;  /* 0x00000000006c0947 */ /* 0x000fea0003800000 */
[----:B------:R-:W-:Y:S02]  /*5740*/  LOP3.LUT R18, R21, 0x7ff00000, RZ, 0xc0, !PT ;  /* 0x7ff0000015127812 */ /* 0x000fe400078ec0ff */
[----:B------:R-:W-:Y:S02]  /*5750*/  MOV R54, RZ ;  /* 0x000000ff00367202 */ /* 0x000fe40000000f00 */
[CC--:B------:R-:W-:Y:S02]  /*5760*/  VIADDMNMX R19, R17.reuse, -R18.reuse, 0xb9600000, !PT ;  /* 0xb960000011137446 */ /* 0x0c0fe40007800912 */
[----:B------:R-:W-:Y:S02]  /*5770*/  ISETP.GE.U32.AND P0, PT, R17, R18, PT ;  /* 0x000000121100720c */ /* 0x000fe40003f06070 */
[----:B------:R-:W-:Y:S02]  /*5780*/  VIMNMX R19, PT, PT, R19, 0x46a00000, PT ;  /* 0x46a0000013137848 */ /* 0x000fe40003fe0100 */
[----:B------:R-:W-:-:S04]  /*5790*/  SEL R58, R58, 0x63400000, !P0 ;  /* 0x634000003a3a7807 */ /* 0x000fc80004000000 */
[----:B------:R-:W-:-:S05]  /*57a0*/  IADD3 R19, PT, PT, -R58, R19, RZ ;  /* 0x000000133a137210 */ /* 0x000fca0007ffe1ff */
[----:B------:R-:W-:-:S06]  /*57b0*/  VIADD R55, R19, 0x7fe00000 ;  /* 0x7fe0000013377836 */ /* 0x000fcc0000000000 */
[----:B------:R-:W-:-:S10]  /*57c0*/  DMUL R52, R56, R54 ;  /* 0x0000003638347228 */ /* 0x000fd40000000000 */
[----:B------:R-:W-:-:S13]  /*57d0*/  FSETP.GTU.AND P0, PT, |R53|, 1.469367938527859385e-39, PT ;  /* 0x001000003500780b */ /* 0x000fda0003f0c200 */
[----:B------:R-:W-:Y:S05]  /*57e0*/  @P0 BRA `(.L_x_22) ;  /* 0x0000000000940947 */ /* 0x000fea0003800000 */
[----:B------:R-:W-:Y:S01]  /*57f0*/  DFMA R22, R56, -R22, R50 ;  /* 0x800000163816722b */ /* 0x000fe20000000032 */
[----:B------:R-:W-:-:S09]  /*5800*/  MOV R54, RZ ;  /* 0x000000ff00367202 */ /* 0x000fd20000000f00 */
[C---:B------:R-:W-:Y:S02]  /*5810*/  FSETP.NEU.AND P0, PT, R23.reuse, RZ, PT ;  /* 0x000000ff1700720b */ /* 0x040fe40003f0d000 */
[----:B------:R-:W-:-:S04]  /*5820*/  LOP3.LUT R21, R23, 0x80000000, R21, 0x48, !PT ;  /* 0x8000000017157812 */ /* 0x000fc800078e4815 */
[----:B------:R-:W-:-:S07]  /*5830*/  LOP3.LUT R55, R21, R55, RZ, 0xfc, !PT ;  /* 0x0000003715377212 */ /* 0x000fce00078efcff */
[----:B------:R-:W-:Y:S05]  /*5840*/  @!P0 BRA `(.L_x_22) ;  /* 0x00000000007c8947 */ /* 0x000fea0003800000 */
[C---:B------:R-:W-:Y:S01]  /*5850*/  IADD3 R23, PT, PT, -R19.reuse, RZ, RZ ;  /* 0x000000ff13177210 */ /* 0x040fe20007ffe1ff */
[----:B------:R-:W-:Y:S01]  /*5860*/  IMAD.MOV.U32 R22, RZ, RZ, RZ ;  /* 0x000000ffff167224 */ /* 0x000fe200078e00ff */
[----:B------:R-:W-:Y:S01]  /*5870*/  DMUL.RP R54, R56, R54 ;  /* 0x0000003638367228 */ /* 0x000fe20000008000 */
[----:B------:R-:W-:-:S04]  /*5880*/  IADD3 R19, PT, PT, -R19, -0x43300000, RZ ;  /* 0xbcd0000013137810 */ /* 0x000fc80007ffe1ff */
[----:B------:R-:W-:-:S05]  /*5890*/  DFMA R22, R52, -R22, R56 ;  /* 0x800000163416722b */ /* 0x000fca0000000038 */
[----:B------:R-:W-:-:S05]  /*58a0*/  LOP3.LUT R21, R55, R21, RZ, 0x3c, !PT ;  /* 0x0000001537157212 */ /* 0x000fca00078e3cff */
[----:B------:R-:W-:-:S04]  /*58b0*/  FSETP.NEU.AND P0, PT, |R23|, R19, PT ;  /* 0x000000131700720b */ /* 0x000fc80003f0d200 */
[----:B------:R-:W-:Y:S02]  /*58c0*/  FSEL R52, R54, R52, !P0 ;  /* 0x0000003436347208 */ /* 0x000fe40004000000 */
[----:B------:R-:W-:Y:S01]  /*58d0*/  FSEL R53, R21, R53, !P0 ;  /* 0x0000003515357208 */ /* 0x000fe20004000000 */
[----:B------:R-:W-:Y:S06]  /*58e0*/  BRA `(.L_x_22) ;  /* 0x0000000000547947 */ /* 0x000fec0003800000 */
.L_x_21:
[----:B------:R-:W-:-:S14]  /*58f0*/  DSETP.NAN.AND P0, PT, R18, R18, PT ;  /* 0x000000121200722a */ /* 0x000fdc0003f08000 */
[----:B------:R-:W-:Y:S05]  /*5900*/  @P0 BRA `(.L_x_23) ;  /* 0x0000000000440947 */ /* 0x000fea0003800000 */
[----:B------:R-:W-:-:S14]  /*5910*/  DSETP.NAN.AND P0, PT, R20, R20, PT ;  /* 0x000000141400722a */ /* 0x000fdc0003f08000 */
[----:B------:R-:W-:Y:S05]  /*5920*/  @P0 BRA `(.L_x_24) ;  /* 0x0000000000300947 */ /* 0x000fea0003800000 */
[----:B------:R-:W-:Y:S02]  /*5930*/  ISETP.NE.AND P0, PT, R59, R60, PT ;  /* 0x0000003c3b00720c */ /* 0x000fe40003f05270 */
[----:B------:R-:W-:Y:S02]  /*5940*/  MOV R52, 0x0 ;  /* 0x0000000000347802 */ /* 0x000fe40000000f00 */
[----:B------:R-:W-:-:S09]  /*5950*/  MOV R53, 0xfff80000 ;  /* 0xfff8000000357802 */ /* 0x000fd20000000f00 */
[----:B------:R-:W-:Y:S05]  /*5960*/  @!P0 BRA `(.L_x_22) ;  /* 0x0000000000348947 */ /* 0x000fea0003800000 */
[----:B------:R-:W-:Y:S02]  /*5970*/  ISETP.NE.AND P0, PT, R59, 0x7ff00000, PT ;  /* 0x7ff000003b00780c */ /* 0x000fe40003f05270 */
[----:B------:R-:W-:Y:S02]  /*5980*/  LOP3.LUT R53, R19, 0x80000000, R21, 0x48, !PT ;  /* 0x8000000013357812 */ /* 0x000fe400078e4815 */
[----:B------:R-:W-:-:S13]  /*5990*/  ISETP.EQ.OR P0, PT, R60, RZ, !P0 ;  /* 0x000000ff3c00720c */ /* 0x000fda0004702670 */
[----:B------:R-:W-:Y:S02]  /*59a0*/  @P0 LOP3.LUT R17, R53, 0x7ff00000, RZ, 0xfc, !PT ;  /* 0x7ff0000035110812 */ /* 0x000fe400078efcff */
[----:B------:R-:W-:Y:S01]  /*59b0*/  @!P0 MOV R52, RZ ;  /* 0x000000ff00348202 */ /* 0x000fe20000000f00 */
[----:B------:R-:W-:Y:S01]  /*59c0*/  @P0 IMAD.MOV.U32 R52, RZ, RZ, RZ ;  /* 0x000000ffff340224 */ /* 0x000fe200078e00ff */
[----:B------:R-:W-:Y:S01]  /*59d0*/  @P0 MOV R53, R17 ;  /* 0x0000001100350202 */ /* 0x000fe20000000f00 */
[----:B------:R-:W-:Y:S06]  /*59e0*/  BRA `(.L_x_22) ;  /* 0x0000000000147947 */ /* 0x000fec0003800000 */
.L_x_24:
[----:B------:R-:W-:Y:S02]  /*59f0*/  LOP3.LUT R53, R21, 0x80000, RZ, 0xfc, !PT ;  /* 0x0008000015357812 */ /* 0x000fe400078efcff */
[----:B------:R-:W-:Y:S01]  /*5a00*/  MOV R52, R20 ;  /* 0x0000001400347202 */ /* 0x000fe20000000f00 */
[----:B------:R-:W-:Y:S06]  /*5a10*/  BRA `(.L_x_22) ;  /* 0x0000000000087947 */ /* 0x000fec0003800000 */
.L_x_23:
[----:B------:R-:W-:Y:S02]  /*5a20*/  LOP3.LUT R53, R19, 0x80000, RZ, 0xfc, !PT ;  /* 0x0008000013357812 */ /* 0x000fe400078efcff */
[----:B------:R-:W-:-:S07]  /*5a30*/  MOV R52, R18 ;  /* 0x0000001200347202 */ /* 0x000fce0000000f00 */
.L_x_22:
[----:B------:R-:W-:Y:S05]  /*5a40*/  BSYNC.RECONVERGENT B2 ;  /* 0x0000000000027941 */ /* 0x000fea0003800200 */
.L_x_20:
[----:B------:R-:W-:-:S04]  /*5a50*/  IMAD.MOV.U32 R17, RZ, RZ, 0x0 ;  /* 0x00000000ff117424 */ /* 0x000fc800078e00ff */
[----:B------:R-:W-:Y:S05]  /*5a60*/  RET.REL.NODEC R16 `(_Z10mean_shiftPdS_S_S_S_S_) ;  /* 0xffffffa410647950 */ /* 0x000fea0003c3ffff */
        .weak           $__internal_1_$__cuda_sm20_dsqrt_rn_f64_mediumpath_v1
        .type           $__internal_1_$__cuda_sm20_dsqrt_rn_f64_mediumpath_v1,@function
        .size           $__internal_1_$__cuda_sm20_dsqrt_rn_f64_mediumpath_v1,(.L_x_31 - $__internal_1_$__cuda_sm20_dsqrt_rn_f64_mediumpath_v1)
$__internal_1_$__cuda_sm20_dsqrt_rn_f64_mediumpath_v1:
[----:B------:R-:W-:Y:S01]  /*5a70*/  ISETP.GE.U32.AND P0, PT, R8, -0x3400000, PT ;  /* 0xfcc000000800780c */ /* 0x000fe20003f06070 */
[----:B------:R-:W-:Y:S01]  /*5a80*/  BSSY.RECONVERGENT B1, `(.L_x_25) ;  /* 0x000002b000017945 */ /* 0x000fe20003800200 */
[----:B------:R-:W-:Y:S01]  /*5a90*/  MOV R11, R12 ;  /* 0x0000000c000b7202 */ /* 0x000fe20000000f00 */
[----:B------:R-:W-:Y:S01]  /*5aa0*/  IMAD.MOV.U32 R9, RZ, RZ, R13 ;  /* 0x000000ffff097224 */ /* 0x000fe200078e000d */
[----:B------:R-:W-:Y:S01]  /*5ab0*/  MOV R8, R16 ;  /* 0x0000001000087202 */ /* 0x000fe20000000f00 */
[----:B------:R-:W-:Y:S01]  /*5ac0*/  IMAD.MOV.U32 R17, RZ, RZ, R21 ;  /* 0x000000ffff117224 */ /* 0x000fe200078e0015 */
[----:B------:R-:W-:Y:S02]  /*5ad0*/  MOV R10, R5 ;  /* 0x00000005000a7202 */ /* 0x000fe40000000f00 */
[----:B------:R-:W-:Y:S02]  /*5ae0*/  MOV R12, R18 ;  /* 0x00000012000c7202 */ /* 0x000fe40000000f00 */
[----:B------:R-:W-:-:S02]  /*5af0*/  MOV R13, R19 ;  /* 0x00000013000d7202 */ /* 0x000fc40000000f00 */
[----:B------:R-:W-:Y:S01]  /*5b00*/  MOV R16, R20 ;  /* 0x0000001400107202 */ /* 0x000fe20000000f00 */
[----:B------:R-:W-:Y:S06]  /*5b10*/  @!P0 BRA `(.L_x_26) ;  /* 0x0000000000208947 */ /* 0x000fec0003800000 */
[----:B------:R-:W-:-:S10]  /*5b20*/  DFMA.RM R8, R8, R12, R16 ;  /* 0x0000000c0808722b */ /* 0x000fd40000004010 */
[----:B------:R-:W-:-:S04]  /*5b30*/  IADD3 R12, P0, PT, R8, 0x1, RZ ;  /* 0x00000001080c7810 */ /* 0x000fc80007f1e0ff */
[----:B------:R-:W-:-:S06]  /*5b40*/  IADD3.X R13, PT, PT, RZ, R9, RZ, P0, !PT ;  /* 0x00000009ff0d7210 */ /* 0x000fcc00007fe4ff */
[----:B------:R-:W-:-:S08]  /*5b50*/  DFMA.RP R10, -R8, R12, R10 ;  /* 0x0000000c080a722b */ /* 0x000fd0000000810a */
[----:B------:R-:W-:-:S06]  /*5b60*/  DSETP.GT.AND P0, PT, R10, RZ, PT ;  /* 0x000000ff0a00722a */ /* 0x000fcc0003f04000 */
[----:B------:R-:W-:Y:S02]  /*5b70*/  FSEL R8, R12, R8, P0 ;  /* 0x000000080c087208 */ /* 0x000fe40000000000 */
[----:B------:R-:W-:Y:S01]  /*5b80*/  FSEL R9, R13, R9, P0 ;  /* 0x000000090d097208 */ /* 0x000fe20000000000 */
[----:B------:R-:W-:Y:S06]  /*5b90*/  BRA `(.L_x_27) ;  /* 0x0000000000647947 */ /* 0x000fec0003800000 */
.L_x_26:
[----:B------:R-:W-:-:S14]  /*5ba0*/  DSETP.NE.AND P0, PT, R10, RZ, PT ;  /* 0x000000ff0a00722a */ /* 0x000fdc0003f05000 */
[----:B------:R-:W-:Y:S05]  /*5bb0*/  @!P0 BRA `(.L_x_28) ;  /* 0x0000000000588947 */ /* 0x000fea0003800000 */
[----:B------:R-:W-:-:S13]  /*5bc0*/  ISETP.GE.AND P0, PT, R11, RZ, PT ;  /* 0x000000ff0b00720c */ /* 0x000fda0003f06270 */
[----:B------:R-:W-:Y:S02]  /*5bd0*/  @!P0 MOV R8, 0x0 ;  /* 0x0000000000088802 */ /* 0x000fe40000000f00 */
[----:B------:R-:W-:Y:S01]  /*5be0*/  @!P0 MOV R9, 0xfff80000 ;  /* 0xfff8000000098802 */ /* 0x000fe20000000f00 */
[----:B------:R-:W-:Y:S06]  /*5bf0*/  @!P0 BRA `(.L_x_27) ;  /* 0x00000000004c8947 */ /* 0x000fec0003800000 */
[----:B------:R-:W-:-:S13]  /*5c00*/  ISETP.GT.AND P0, PT, R11, 0x7fefffff, PT ;  /* 0x7fefffff0b00780c */ /* 0x000fda0003f04270 */
[----:B------:R-:W-:Y:S05]  /*5c10*/  @P0 BRA `(.L_x_28) ;  /* 0x0000000000400947 */ /* 0x000fea0003800000 */
[----:B------:R-:W-:Y:S01]  /*5c20*/  DMUL R8, R10, 8.11296384146066816958e+31 ;  /* 0x469000000a087828 */ /* 0x000fe20000000000 */
[----:B------:R-:W-:Y:S02]  /*5c30*/  HFMA2 R17, -RZ, RZ, 1.9609375, 0 ;  /* 0x3fd80000ff117431 */ /* 0x000fe400000001ff */
[----:B------:R-:W-:Y:S01]  /*5c40*/  IMAD.MOV.U32 R10, RZ, RZ, RZ ;  /* 0x000000ffff0a7224 */ /* 0x000fe200078e00ff */
[----:B------:R-:W-:Y:S02]  /*5c50*/  MOV R16, 0x0 ;  /* 0x0000000000107802 */ /* 0x000fe40000000f00 */
[----:B------:R-:W0:Y:S03]  /*5c60*/  MUFU.RSQ64H R11, R9 ;  /* 0x00000009000b7308 */ /* 0x000e260000001c00 */
[----:B0-----:R-:W-:-:S08]  /*5c70*/  DMUL R12, R10, R10 ;  /* 0x0000000a0a0c7228 */ /* 0x001fd00000000000 */
[----:B------:R-:W-:-:S08]  /*5c80*/  DFMA R12, R8, -R12, 1 ;  /* 0x3ff00000080c742b */ /* 0x000fd0000000080c */
[----:B------:R-:W-:Y:S02]  /*5c90*/  DFMA R16, R12, R16, 0.5 ;  /* 0x3fe000000c10742b */ /* 0x000fe40000000010 */
[----:B------:R-:W-:-:S08]  /*5ca0*/  DMUL R12, R10, R12 ;  /* 0x0000000c0a0c7228 */ /* 0x000fd00000000000 */
[----:B------:R-:W-:-:S08]  /*5cb0*/  DFMA R12, R16, R12, R10 ;  /* 0x0000000c100c722b */ /* 0x000fd0000000000a */
[----:B------:R-:W-:Y:S02]  /*5cc0*/  DMUL R10, R8, R12 ;  /* 0x0000000c080a7228 */ /* 0x000fe40000000000 */
[----:B------:R-:W-:-:S06]  /*5cd0*/  IADD3 R13, PT, PT, R13, -0x100000, RZ ;  /* 0xfff000000d0d7810 */ /* 0x000fcc0007ffe0ff */
[----:B------:R-:W-:-:S08]  /*5ce0*/  DFMA R16, R10, -R10, R8 ;  /* 0x8000000a0a10722b */ /* 0x000fd00000000008 */
[----:B------:R-:W-:-:S10]  /*5cf0*/  DFMA R8, R12, R16, R10 ;  /* 0x000000100c08722b */ /* 0x000fd4000000000a */
[----:B------:R-:W-:Y:S01]  /*5d00*/  VIADD R9, R9, 0xfcb00000 ;  /* 0xfcb0000009097836 */ /* 0x000fe20000000000 */
[----:B------:R-:W-:Y:S06]  /*5d10*/  BRA `(.L_x_27) ;  /* 0x0000000000047947 */ /* 0x000fec0003800000 */
.L_x_28:
[----:B------:R-:W-:-:S11]  /*5d20*/  DADD R8, R10, R10 ;  /* 0x000000000a087229 */ /* 0x000fd6000000000a */
.L_x_27:
[----:B------:R-:W-:Y:S05]  /*5d30*/  BSYNC.RECONVERGENT B1 ;  /* 0x0000000000017941 */ /* 0x000fea0003800200 */
.L_x_25:
[----:B------:R-:W-:Y:S01]  /*5d40*/  HFMA2 R5, -RZ, RZ, 0, 0 ;  /* 0x00000000ff057431 */ /* 0x000fe200000001ff */
[----:B------:R-:W-:Y:S02]  /*5d50*/  MOV R12, R8 ;  /* 0x00000008000c7202 */ /* 0x000fe40000000f00 */
[----:B------:R-:W-:Y:S01]  /*5d60*/  MOV R13, R9 ;  /* 0x00000009000d7202 */ /* 0x000fe20000000f00 */
[----:B------:R-:W-:Y:S06]  /*5d70*/  RET.REL.NODEC R4 `(_Z10mean_shiftPdS_S_S_S_S_) ;  /* 0xffffffa004a07950 */ /* 0x000fec0003c3ffff */
.L_x_29:
[----:B------:R-:W-:-:S00]  /*5d80*/  BRA `(.L_x_29) ;  /* 0xfffffffc00fc7947 */ /* 0x000fc0000383ffff */
[----:B------:R-:W-:-:S00]  /*5d90*/  NOP ;  /* 0x0000000000007918 */ /* 0x000fc00000000000 */
        /* <DEDUP_REMOVED lines=14> */
.L_x_31:


//--------------------- .nv.shared.reserved.0     --------------------------
	.section	.nv.shared.reserved.0,"aw",@nobits
	.weak		__nv_reservedSMEM_offset_0_alias
	.size		__nv_reservedSMEM_offset_0_alias, 0, 64
	.other		__nv_reservedSMEM_offset_0_alias,@"STO_CUDA_RESERVED_SHARED STV_DEFAULT"
__nv_reservedSMEM_offset_0_alias:
	.zero		0
	.zero		64


//--------------------- .nv.constant0._Z10mean_shiftPdS_S_S_S_S_ --------------------------
	.section	.nv.constant0._Z10mean_shiftPdS_S_S_S_S_,"a",@progbits
	.sectionflags	@""
	.align	4
.nv.constant0._Z10mean_shiftPdS_S_S_S_S_:
	.zero		944


//--------------------- SYMBOLS --------------------------

	.type		.nv.reservedSmem.offset0,@object
	.size		.nv.reservedSmem.offset0,0x4
